//
// Generated by NVIDIA NVVM Compiler
//
// Compiler Build ID: CL-36424714
// Cuda compilation tools, release 13.0, V13.0.88
// Based on NVVM 20.0.0
//

.version 9.0
.target sm_100
.address_size 64

	// .globl	_Z14softmax_kernelPKfPfii

.visible .entry _Z14softmax_kernelPKfPfii(
	.param .u64 .ptr .align 1 _Z14softmax_kernelPKfPfii_param_0,
	.param .u64 .ptr .align 1 _Z14softmax_kernelPKfPfii_param_1,
	.param .u32 _Z14softmax_kernelPKfPfii_param_2,
	.param .u32 _Z14softmax_kernelPKfPfii_param_3
)
{
	.reg .pred 	%p<29>;
	.reg .b32 	%r<120>;
	.reg .b32 	%f<496>;
	.reg .b64 	%rd<65>;

	ld.param.u64 	%rd20, [_Z14softmax_kernelPKfPfii_param_0];
	ld.param.u64 	%rd21, [_Z14softmax_kernelPKfPfii_param_1];
	ld.param.u32 	%r40, [_Z14softmax_kernelPKfPfii_param_2];
	ld.param.u32 	%r39, [_Z14softmax_kernelPKfPfii_param_3];
	cvta.to.global.u64 	%rd1, %rd21;
	mov.u32 	%r1, %ctaid.x;
	setp.ge.s32 	%p1, %r1, %r40;
	@%p1 bra 	$L__BB0_38;
	cvta.to.global.u64 	%rd2, %rd20;
	mul.lo.s32 	%r41, %r39, %r1;
	cvt.s64.s32 	%rd3, %r41;
	mul.wide.s32 	%rd22, %r41, 4;
	add.s64 	%rd4, %rd2, %rd22;
	setp.lt.s32 	%p2, %r39, 1;
	mov.f32 	%f486, 0fFF7FFFFF;
	@%p2 bra 	$L__BB0_14;
	and.b32  	%r2, %r39, 15;
	setp.lt.u32 	%p3, %r39, 16;
	mov.f32 	%f486, 0fFF7FFFFF;
	mov.b32 	%r107, 0;
	@%p3 bra 	$L__BB0_5;
	and.b32  	%r107, %r39, 2147483632;
	neg.s32 	%r111, %r107;
	shl.b64 	%rd23, %rd3, 2;
	add.s64 	%rd24, %rd23, %rd2;
	add.s64 	%rd61, %rd24, 32;
	mov.f32 	%f486, 0fFF7FFFFF;
$L__BB0_4:
	.pragma "nounroll";
	ld.global.f32 	%f30, [%rd61+-32];
	max.f32 	%f31, %f486, %f30;
	ld.global.f32 	%f32, [%rd61+-28];
	max.f32 	%f33, %f31, %f32;
	ld.global.f32 	%f34, [%rd61+-24];
	max.f32 	%f35, %f33, %f34;
	ld.global.f32 	%f36, [%rd61+-20];
	max.f32 	%f37, %f35, %f36;
	ld.global.f32 	%f38, [%rd61+-16];
	max.f32 	%f39, %f37, %f38;
	ld.global.f32 	%f40, [%rd61+-12];
	max.f32 	%f41, %f39, %f40;
	ld.global.f32 	%f42, [%rd61+-8];
	max.f32 	%f43, %f41, %f42;
	ld.global.f32 	%f44, [%rd61+-4];
	max.f32 	%f45, %f43, %f44;
	ld.global.f32 	%f46, [%rd61];
	max.f32 	%f47, %f45, %f46;
	ld.global.f32 	%f48, [%rd61+4];
	max.f32 	%f49, %f47, %f48;
	ld.global.f32 	%f50, [%rd61+8];
	max.f32 	%f51, %f49, %f50;
	ld.global.f32 	%f52, [%rd61+12];
	max.f32 	%f53, %f51, %f52;
	ld.global.f32 	%f54, [%rd61+16];
	max.f32 	%f55, %f53, %f54;
	ld.global.f32 	%f56, [%rd61+20];
	max.f32 	%f57, %f55, %f56;
	ld.global.f32 	%f58, [%rd61+24];
	max.f32 	%f59, %f57, %f58;
	ld.global.f32 	%f60, [%rd61+28];
	max.f32 	%f486, %f59, %f60;
	add.s32 	%r111, %r111, 16;
	add.s64 	%rd61, %rd61, 64;
	setp.eq.s32 	%p4, %r111, 0;
	@%p4 bra 	$L__BB0_5;
	bra.uni 	$L__BB0_4;
$L__BB0_5:
	setp.eq.s32 	%p5, %r2, 0;
	@%p5 bra 	$L__BB0_14;
	and.b32  	%r6, %r39, 7;
	setp.lt.u32 	%p6, %r2, 8;
	@%p6 bra 	$L__BB0_8;
	mul.wide.u32 	%rd25, %r107, 4;
	add.s64 	%rd26, %rd4, %rd25;
	ld.global.f32 	%f62, [%rd26];
	max.f32 	%f63, %f486, %f62;
	ld.global.f32 	%f64, [%rd26+4];
	max.f32 	%f65, %f63, %f64;
	ld.global.f32 	%f66, [%rd26+8];
	max.f32 	%f67, %f65, %f66;
	ld.global.f32 	%f68, [%rd26+12];
	max.f32 	%f69, %f67, %f68;
	ld.global.f32 	%f70, [%rd26+16];
	max.f32 	%f71, %f69, %f70;
	ld.global.f32 	%f72, [%rd26+20];
	max.f32 	%f73, %f71, %f72;
	ld.global.f32 	%f74, [%rd26+24];
	max.f32 	%f75, %f73, %f74;
	ld.global.f32 	%f76, [%rd26+28];
	max.f32 	%f486, %f75, %f76;
	add.s32 	%r107, %r107, 8;
$L__BB0_8:
	setp.eq.s32 	%p7, %r6, 0;
	@%p7 bra 	$L__BB0_14;
	and.b32  	%r9, %r39, 3;
	setp.lt.u32 	%p8, %r6, 4;
	@%p8 bra 	$L__BB0_11;
	mul.wide.u32 	%rd27, %r107, 4;
	add.s64 	%rd28, %rd4, %rd27;
	ld.global.f32 	%f78, [%rd28];
	max.f32 	%f79, %f486, %f78;
	ld.global.f32 	%f80, [%rd28+4];
	max.f32 	%f81, %f79, %f80;
	ld.global.f32 	%f82, [%rd28+8];
	max.f32 	%f83, %f81, %f82;
	ld.global.f32 	%f84, [%rd28+12];
	max.f32 	%f486, %f83, %f84;
	add.s32 	%r107, %r107, 4;
$L__BB0_11:
	setp.eq.s32 	%p9, %r9, 0;
	@%p9 bra 	$L__BB0_14;
	shl.b64 	%rd29, %rd3, 2;
	mul.wide.u32 	%rd30, %r107, 4;
	add.s64 	%rd31, %rd29, %rd30;
	add.s64 	%rd60, %rd2, %rd31;
	neg.s32 	%r110, %r9;
$L__BB0_13:
	.pragma "nounroll";
	ld.global.f32 	%f85, [%rd60];
	max.f32 	%f486, %f486, %f85;
	add.s64 	%rd60, %rd60, 4;
	add.s32 	%r110, %r110, 1;
	setp.ne.s32 	%p10, %r110, 0;
	@%p10 bra 	$L__BB0_13;
$L__BB0_14:
	setp.lt.s32 	%p11, %r39, 1;
	mov.f32 	%f494, 0f00000000;
	@%p11 bra 	$L__BB0_26;
	and.b32  	%r15, %r39, 7;
	setp.lt.u32 	%p12, %r39, 8;
	mov.f32 	%f494, 0f00000000;
	mov.b32 	%r112, 0;
	@%p12 bra 	$L__BB0_18;
	and.b32  	%r112, %r39, 2147483640;
	neg.s32 	%r115, %r112;
	shl.b64 	%rd32, %rd3, 2;
	add.s64 	%rd33, %rd32, %rd2;
	add.s64 	%rd62, %rd33, 16;
	mov.f32 	%f494, 0f00000000;
$L__BB0_17:
	.pragma "nounroll";
	ld.global.f32 	%f90, [%rd62+-16];
	sub.f32 	%f91, %f90, %f486;
	fma.rn.f32 	%f92, %f91, 0f3BBB989D, 0f3F000000;
	cvt.sat.f32.f32 	%f93, %f92;
	mov.f32 	%f94, 0f4B400001;
	mov.f32 	%f95, 0f437C0000;
	fma.rm.f32 	%f96, %f93, %f95, %f94;
	add.f32 	%f97, %f96, 0fCB40007F;
	neg.f32 	%f98, %f97;
	fma.rn.f32 	%f99, %f91, 0f3FB8AA3B, %f98;
	fma.rn.f32 	%f100, %f91, 0f32A57060, %f99;
	mov.b32 	%r44, %f96;
	shl.b32 	%r45, %r44, 23;
	mov.b32 	%f101, %r45;
	ex2.approx.ftz.f32 	%f102, %f100;
	fma.rn.f32 	%f103, %f102, %f101, %f494;
	ld.global.f32 	%f104, [%rd62+-12];
	sub.f32 	%f105, %f104, %f486;
	fma.rn.f32 	%f106, %f105, 0f3BBB989D, 0f3F000000;
	cvt.sat.f32.f32 	%f107, %f106;
	fma.rm.f32 	%f108, %f107, %f95, %f94;
	add.f32 	%f109, %f108, 0fCB40007F;
	neg.f32 	%f110, %f109;
	fma.rn.f32 	%f111, %f105, 0f3FB8AA3B, %f110;
	fma.rn.f32 	%f112, %f105, 0f32A57060, %f111;
	mov.b32 	%r46, %f108;
	shl.b32 	%r47, %r46, 23;
	mov.b32 	%f113, %r47;
	ex2.approx.ftz.f32 	%f114, %f112;
	fma.rn.f32 	%f115, %f114, %f113, %f103;
	ld.global.f32 	%f116, [%rd62+-8];
	sub.f32 	%f117, %f116, %f486;
	fma.rn.f32 	%f118, %f117, 0f3BBB989D, 0f3F000000;
	cvt.sat.f32.f32 	%f119, %f118;
	fma.rm.f32 	%f120, %f119, %f95, %f94;
	add.f32 	%f121, %f120, 0fCB40007F;
	neg.f32 	%f122, %f121;
	fma.rn.f32 	%f123, %f117, 0f3FB8AA3B, %f122;
	fma.rn.f32 	%f124, %f117, 0f32A57060, %f123;
	mov.b32 	%r48, %f120;
	shl.b32 	%r49, %r48, 23;
	mov.b32 	%f125, %r49;
	ex2.approx.ftz.f32 	%f126, %f124;
	fma.rn.f32 	%f127, %f126, %f125, %f115;
	ld.global.f32 	%f128, [%rd62+-4];
	sub.f32 	%f129, %f128, %f486;
	fma.rn.f32 	%f130, %f129, 0f3BBB989D, 0f3F000000;
	cvt.sat.f32.f32 	%f131, %f130;
	fma.rm.f32 	%f132, %f131, %f95, %f94;
	add.f32 	%f133, %f132, 0fCB40007F;
	neg.f32 	%f134, %f133;
	fma.rn.f32 	%f135, %f129, 0f3FB8AA3B, %f134;
	fma.rn.f32 	%f136, %f129, 0f32A57060, %f135;
	mov.b32 	%r50, %f132;
	shl.b32 	%r51, %r50, 23;
	mov.b32 	%f137, %r51;
	ex2.approx.ftz.f32 	%f138, %f136;
	fma.rn.f32 	%f139, %f138, %f137, %f127;
	ld.global.f32 	%f140, [%rd62];
	sub.f32 	%f141, %f140, %f486;
	fma.rn.f32 	%f142, %f141, 0f3BBB989D, 0f3F000000;
	cvt.sat.f32.f32 	%f143, %f142;
	fma.rm.f32 	%f144, %f143, %f95, %f94;
	add.f32 	%f145, %f144, 0fCB40007F;
	neg.f32 	%f146, %f145;
	fma.rn.f32 	%f147, %f141, 0f3FB8AA3B, %f146;
	fma.rn.f32 	%f148, %f141, 0f32A57060, %f147;
	mov.b32 	%r52, %f144;
	shl.b32 	%r53, %r52, 23;
	mov.b32 	%f149, %r53;
	ex2.approx.ftz.f32 	%f150, %f148;
	fma.rn.f32 	%f151, %f150, %f149, %f139;
	ld.global.f32 	%f152, [%rd62+4];
	sub.f32 	%f153, %f152, %f486;
	fma.rn.f32 	%f154, %f153, 0f3BBB989D, 0f3F000000;
	cvt.sat.f32.f32 	%f155, %f154;
	fma.rm.f32 	%f156, %f155, %f95, %f94;
	add.f32 	%f157, %f156, 0fCB40007F;
	neg.f32 	%f158, %f157;
	fma.rn.f32 	%f159, %f153, 0f3FB8AA3B, %f158;
	fma.rn.f32 	%f160, %f153, 0f32A57060, %f159;
	mov.b32 	%r54, %f156;
	shl.b32 	%r55, %r54, 23;
	mov.b32 	%f161, %r55;
	ex2.approx.ftz.f32 	%f162, %f160;
	fma.rn.f32 	%f163, %f162, %f161, %f151;
	ld.global.f32 	%f164, [%rd62+8];
	sub.f32 	%f165, %f164, %f486;
	fma.rn.f32 	%f166, %f165, 0f3BBB989D, 0f3F000000;
	cvt.sat.f32.f32 	%f167, %f166;
	fma.rm.f32 	%f168, %f167, %f95, %f94;
	add.f32 	%f169, %f168, 0fCB40007F;
	neg.f32 	%f170, %f169;
	fma.rn.f32 	%f171, %f165, 0f3FB8AA3B, %f170;
	fma.rn.f32 	%f172, %f165, 0f32A57060, %f171;
	mov.b32 	%r56, %f168;
	shl.b32 	%r57, %r56, 23;
	mov.b32 	%f173, %r57;
	ex2.approx.ftz.f32 	%f174, %f172;
	fma.rn.f32 	%f175, %f174, %f173, %f163;
	ld.global.f32 	%f176, [%rd62+12];
	sub.f32 	%f177, %f176, %f486;
	fma.rn.f32 	%f178, %f177, 0f3BBB989D, 0f3F000000;
	cvt.sat.f32.f32 	%f179, %f178;
	fma.rm.f32 	%f180, %f179, %f95, %f94;
	add.f32 	%f181, %f180, 0fCB40007F;
	neg.f32 	%f182, %f181;
	fma.rn.f32 	%f183, %f177, 0f3FB8AA3B, %f182;
	fma.rn.f32 	%f184, %f177, 0f32A57060, %f183;
	mov.b32 	%r58, %f180;
	shl.b32 	%r59, %r58, 23;
	mov.b32 	%f185, %r59;
	ex2.approx.ftz.f32 	%f186, %f184;
	fma.rn.f32 	%f494, %f186, %f185, %f175;
	add.s32 	%r115, %r115, 8;
	add.s64 	%rd62, %rd62, 32;
	setp.eq.s32 	%p13, %r115, 0;
	@%p13 bra 	$L__BB0_18;
	bra.uni 	$L__BB0_17;
$L__BB0_18:
	setp.eq.s32 	%p14, %r15, 0;
	@%p14 bra 	$L__BB0_26;
	and.b32  	%r21, %r39, 3;
	setp.lt.u32 	%p15, %r15, 4;
	@%p15 bra 	$L__BB0_21;
	mul.wide.u32 	%rd34, %r112, 4;
	add.s64 	%rd35, %rd4, %rd34;
	ld.global.f32 	%f188, [%rd35];
	sub.f32 	%f189, %f188, %f486;
	fma.rn.f32 	%f190, %f189, 0f3BBB989D, 0f3F000000;
	cvt.sat.f32.f32 	%f191, %f190;
	mov.f32 	%f192, 0f4B400001;
	mov.f32 	%f193, 0f437C0000;
	fma.rm.f32 	%f194, %f191, %f193, %f192;
	add.f32 	%f195, %f194, 0fCB40007F;
	neg.f32 	%f196, %f195;
	fma.rn.f32 	%f197, %f189, 0f3FB8AA3B, %f196;
	fma.rn.f32 	%f198, %f189, 0f32A57060, %f197;
	mov.b32 	%r60, %f194;
	shl.b32 	%r61, %r60, 23;
	mov.b32 	%f199, %r61;
	ex2.approx.ftz.f32 	%f200, %f198;
	fma.rn.f32 	%f201, %f200, %f199, %f494;
	ld.global.f32 	%f202, [%rd35+4];
	sub.f32 	%f203, %f202, %f486;
	fma.rn.f32 	%f204, %f203, 0f3BBB989D, 0f3F000000;
	cvt.sat.f32.f32 	%f205, %f204;
	fma.rm.f32 	%f206, %f205, %f193, %f192;
	add.f32 	%f207, %f206, 0fCB40007F;
	neg.f32 	%f208, %f207;
	fma.rn.f32 	%f209, %f203, 0f3FB8AA3B, %f208;
	fma.rn.f32 	%f210, %f203, 0f32A57060, %f209;
	mov.b32 	%r62, %f206;
	shl.b32 	%r63, %r62, 23;
	mov.b32 	%f211, %r63;
	ex2.approx.ftz.f32 	%f212, %f210;
	fma.rn.f32 	%f213, %f212, %f211, %f201;
	ld.global.f32 	%f214, [%rd35+8];
	sub.f32 	%f215, %f214, %f486;
	fma.rn.f32 	%f216, %f215, 0f3BBB989D, 0f3F000000;
	cvt.sat.f32.f32 	%f217, %f216;
	fma.rm.f32 	%f218, %f217, %f193, %f192;
	add.f32 	%f219, %f218, 0fCB40007F;
	neg.f32 	%f220, %f219;
	fma.rn.f32 	%f221, %f215, 0f3FB8AA3B, %f220;
	fma.rn.f32 	%f222, %f215, 0f32A57060, %f221;
	mov.b32 	%r64, %f218;
	shl.b32 	%r65, %r64, 23;
	mov.b32 	%f223, %r65;
	ex2.approx.ftz.f32 	%f224, %f222;
	fma.rn.f32 	%f225, %f224, %f223, %f213;
	ld.global.f32 	%f226, [%rd35+12];
	sub.f32 	%f227, %f226, %f486;
	fma.rn.f32 	%f228, %f227, 0f3BBB989D, 0f3F000000;
	cvt.sat.f32.f32 	%f229, %f228;
	fma.rm.f32 	%f230, %f229, %f193, %f192;
	add.f32 	%f231, %f230, 0fCB40007F;
	neg.f32 	%f232, %f231;
	fma.rn.f32 	%f233, %f227, 0f3FB8AA3B, %f232;
	fma.rn.f32 	%f234, %f227, 0f32A57060, %f233;
	mov.b32 	%r66, %f230;
	shl.b32 	%r67, %r66, 23;
	mov.b32 	%f235, %r67;
	ex2.approx.ftz.f32 	%f236, %f234;
	fma.rn.f32 	%f494, %f236, %f235, %f225;
	add.s32 	%r112, %r112, 4;
$L__BB0_21:
	setp.eq.s32 	%p16, %r21, 0;
	@%p16 bra 	$L__BB0_26;
	setp.eq.s32 	%p17, %r21, 1;
	@%p17 bra 	$L__BB0_24;
	mul.wide.u32 	%rd36, %r112, 4;
	add.s64 	%rd37, %rd4, %rd36;
	ld.global.f32 	%f238, [%rd37];
	sub.f32 	%f239, %f238, %f486;
	fma.rn.f32 	%f240, %f239, 0f3BBB989D, 0f3F000000;
	cvt.sat.f32.f32 	%f241, %f240;
	mov.f32 	%f242, 0f4B400001;
	mov.f32 	%f243, 0f437C0000;
	fma.rm.f32 	%f244, %f241, %f243, %f242;
	add.f32 	%f245, %f244, 0fCB40007F;
	neg.f32 	%f246, %f245;
	fma.rn.f32 	%f247, %f239, 0f3FB8AA3B, %f246;
	fma.rn.f32 	%f248, %f239, 0f32A57060, %f247;
	mov.b32 	%r68, %f244;
	shl.b32 	%r69, %r68, 23;
	mov.b32 	%f249, %r69;
	ex2.approx.ftz.f32 	%f250, %f248;
	fma.rn.f32 	%f251, %f250, %f249, %f494;
	ld.global.f32 	%f252, [%rd37+4];
	sub.f32 	%f253, %f252, %f486;
	fma.rn.f32 	%f254, %f253, 0f3BBB989D, 0f3F000000;
	cvt.sat.f32.f32 	%f255, %f254;
	fma.rm.f32 	%f256, %f255, %f243, %f242;
	add.f32 	%f257, %f256, 0fCB40007F;
	neg.f32 	%f258, %f257;
	fma.rn.f32 	%f259, %f253, 0f3FB8AA3B, %f258;
	fma.rn.f32 	%f260, %f253, 0f32A57060, %f259;
	mov.b32 	%r70, %f256;
	shl.b32 	%r71, %r70, 23;
	mov.b32 	%f261, %r71;
	ex2.approx.ftz.f32 	%f262, %f260;
	fma.rn.f32 	%f494, %f262, %f261, %f251;
	add.s32 	%r112, %r112, 2;
$L__BB0_24:
	and.b32  	%r72, %r39, 1;
	setp.eq.b32 	%p18, %r72, 1;
	not.pred 	%p19, %p18;
	@%p19 bra 	$L__BB0_26;
	mul.wide.u32 	%rd38, %r112, 4;
	add.s64 	%rd39, %rd4, %rd38;
	ld.global.f32 	%f263, [%rd39];
	sub.f32 	%f264, %f263, %f486;
	fma.rn.f32 	%f265, %f264, 0f3BBB989D, 0f3F000000;
	cvt.sat.f32.f32 	%f266, %f265;
	mov.f32 	%f267, 0f4B400001;
	mov.f32 	%f268, 0f437C0000;
	fma.rm.f32 	%f269, %f266, %f268, %f267;
	add.f32 	%f270, %f269, 0fCB40007F;
	neg.f32 	%f271, %f270;
	fma.rn.f32 	%f272, %f264, 0f3FB8AA3B, %f271;
	fma.rn.f32 	%f273, %f264, 0f32A57060, %f272;
	mov.b32 	%r73, %f269;
	shl.b32 	%r74, %r73, 23;
	mov.b32 	%f274, %r74;
	ex2.approx.ftz.f32 	%f275, %f273;
	fma.rn.f32 	%f494, %f275, %f274, %f494;
$L__BB0_26:
	setp.lt.s32 	%p20, %r39, 1;
	@%p20 bra 	$L__BB0_38;
	and.b32  	%r26, %r39, 7;
	setp.lt.u32 	%p21, %r39, 8;
	mov.b32 	%r117, 0;
	@%p21 bra 	$L__BB0_30;
	and.b32  	%r117, %r39, 2147483640;
	neg.s32 	%r116, %r117;
	shl.b64 	%rd40, %rd3, 2;
	add.s64 	%rd41, %rd40, 16;
	add.s64 	%rd64, %rd2, %rd41;
	add.s64 	%rd63, %rd1, %rd41;
$L__BB0_29:
	.pragma "nounroll";
	ld.global.f32 	%f276, [%rd64+-16];
	sub.f32 	%f277, %f276, %f486;
	fma.rn.f32 	%f278, %f277, 0f3BBB989D, 0f3F000000;
	cvt.sat.f32.f32 	%f279, %f278;
	mov.f32 	%f280, 0f4B400001;
	mov.f32 	%f281, 0f437C0000;
	fma.rm.f32 	%f282, %f279, %f281, %f280;
	add.f32 	%f283, %f282, 0fCB40007F;
	neg.f32 	%f284, %f283;
	fma.rn.f32 	%f285, %f277, 0f3FB8AA3B, %f284;
	fma.rn.f32 	%f286, %f277, 0f32A57060, %f285;
	mov.b32 	%r76, %f282;
	shl.b32 	%r77, %r76, 23;
	mov.b32 	%f287, %r77;
	ex2.approx.ftz.f32 	%f288, %f286;
	mul.f32 	%f289, %f288, %f287;
	div.rn.f32 	%f290, %f289, %f494;
	st.global.f32 	[%rd63+-16], %f290;
	ld.global.f32 	%f291, [%rd64+-12];
	sub.f32 	%f292, %f291, %f486;
	fma.rn.f32 	%f293, %f292, 0f3BBB989D, 0f3F000000;
	cvt.sat.f32.f32 	%f294, %f293;
	fma.rm.f32 	%f295, %f294, %f281, %f280;
	add.f32 	%f296, %f295, 0fCB40007F;
	neg.f32 	%f297, %f296;
	fma.rn.f32 	%f298, %f292, 0f3FB8AA3B, %f297;
	fma.rn.f32 	%f299, %f292, 0f32A57060, %f298;
	mov.b32 	%r78, %f295;
	shl.b32 	%r79, %r78, 23;
	mov.b32 	%f300, %r79;
	ex2.approx.ftz.f32 	%f301, %f299;
	mul.f32 	%f302, %f301, %f300;
	div.rn.f32 	%f303, %f302, %f494;
	st.global.f32 	[%rd63+-12], %f303;
	ld.global.f32 	%f304, [%rd64+-8];
	sub.f32 	%f305, %f304, %f486;
	fma.rn.f32 	%f306, %f305, 0f3BBB989D, 0f3F000000;
	cvt.sat.f32.f32 	%f307, %f306;
	fma.rm.f32 	%f308, %f307, %f281, %f280;
	add.f32 	%f309, %f308, 0fCB40007F;
	neg.f32 	%f310, %f309;
	fma.rn.f32 	%f311, %f305, 0f3FB8AA3B, %f310;
	fma.rn.f32 	%f312, %f305, 0f32A57060, %f311;
	mov.b32 	%r80, %f308;
	shl.b32 	%r81, %r80, 23;
	mov.b32 	%f313, %r81;
	ex2.approx.ftz.f32 	%f314, %f312;
	mul.f32 	%f315, %f314, %f313;
	div.rn.f32 	%f316, %f315, %f494;
	st.global.f32 	[%rd63+-8], %f316;
	ld.global.f32 	%f317, [%rd64+-4];
	sub.f32 	%f318, %f317, %f486;
	fma.rn.f32 	%f319, %f318, 0f3BBB989D, 0f3F000000;
	cvt.sat.f32.f32 	%f320, %f319;
	fma.rm.f32 	%f321, %f320, %f281, %f280;
	add.f32 	%f322, %f321, 0fCB40007F;
	neg.f32 	%f323, %f322;
	fma.rn.f32 	%f324, %f318, 0f3FB8AA3B, %f323;
	fma.rn.f32 	%f325, %f318, 0f32A57060, %f324;
	mov.b32 	%r82, %f321;
	shl.b32 	%r83, %r82, 23;
	mov.b32 	%f326, %r83;
	ex2.approx.ftz.f32 	%f327, %f325;
	mul.f32 	%f328, %f327, %f326;
	div.rn.f32 	%f329, %f328, %f494;
	st.global.f32 	[%rd63+-4], %f329;
	ld.global.f32 	%f330, [%rd64];
	sub.f32 	%f331, %f330, %f486;
	fma.rn.f32 	%f332, %f331, 0f3BBB989D, 0f3F000000;
	cvt.sat.f32.f32 	%f333, %f332;
	fma.rm.f32 	%f334, %f333, %f281, %f280;
	add.f32 	%f335, %f334, 0fCB40007F;
	neg.f32 	%f336, %f335;
	fma.rn.f32 	%f337, %f331, 0f3FB8AA3B, %f336;
	fma.rn.f32 	%f338, %f331, 0f32A57060, %f337;
	mov.b32 	%r84, %f334;
	shl.b32 	%r85, %r84, 23;
	mov.b32 	%f339, %r85;
	ex2.approx.ftz.f32 	%f340, %f338;
	mul.f32 	%f341, %f340, %f339;
	div.rn.f32 	%f342, %f341, %f494;
	st.global.f32 	[%rd63], %f342;
	ld.global.f32 	%f343, [%rd64+4];
	sub.f32 	%f344, %f343, %f486;
	fma.rn.f32 	%f345, %f344, 0f3BBB989D, 0f3F000000;
	cvt.sat.f32.f32 	%f346, %f345;
	fma.rm.f32 	%f347, %f346, %f281, %f280;
	add.f32 	%f348, %f347, 0fCB40007F;
	neg.f32 	%f349, %f348;
	fma.rn.f32 	%f350, %f344, 0f3FB8AA3B, %f349;
	fma.rn.f32 	%f351, %f344, 0f32A57060, %f350;
	mov.b32 	%r86, %f347;
	shl.b32 	%r87, %r86, 23;
	mov.b32 	%f352, %r87;
	ex2.approx.ftz.f32 	%f353, %f351;
	mul.f32 	%f354, %f353, %f352;
	div.rn.f32 	%f355, %f354, %f494;
	st.global.f32 	[%rd63+4], %f355;
	ld.global.f32 	%f356, [%rd64+8];
	sub.f32 	%f357, %f356, %f486;
	fma.rn.f32 	%f358, %f357, 0f3BBB989D, 0f3F000000;
	cvt.sat.f32.f32 	%f359, %f358;
	fma.rm.f32 	%f360, %f359, %f281, %f280;
	add.f32 	%f361, %f360, 0fCB40007F;
	neg.f32 	%f362, %f361;
	fma.rn.f32 	%f363, %f357, 0f3FB8AA3B, %f362;
	fma.rn.f32 	%f364, %f357, 0f32A57060, %f363;
	mov.b32 	%r88, %f360;
	shl.b32 	%r89, %r88, 23;
	mov.b32 	%f365, %r89;
	ex2.approx.ftz.f32 	%f366, %f364;
	mul.f32 	%f367, %f366, %f365;
	div.rn.f32 	%f368, %f367, %f494;
	st.global.f32 	[%rd63+8], %f368;
	ld.global.f32 	%f369, [%rd64+12];
	sub.f32 	%f370, %f369, %f486;
	fma.rn.f32 	%f371, %f370, 0f3BBB989D, 0f3F000000;
	cvt.sat.f32.f32 	%f372, %f371;
	fma.rm.f32 	%f373, %f372, %f281, %f280;
	add.f32 	%f374, %f373, 0fCB40007F;
	neg.f32 	%f375, %f374;
	fma.rn.f32 	%f376, %f370, 0f3FB8AA3B, %f375;
	fma.rn.f32 	%f377, %f370, 0f32A57060, %f376;
	mov.b32 	%r90, %f373;
	shl.b32 	%r91, %r90, 23;
	mov.b32 	%f378, %r91;
	ex2.approx.ftz.f32 	%f379, %f377;
	mul.f32 	%f380, %f379, %f378;
	div.rn.f32 	%f381, %f380, %f494;
	st.global.f32 	[%rd63+12], %f381;
	add.s32 	%r116, %r116, 8;
	add.s64 	%rd64, %rd64, 32;
	add.s64 	%rd63, %rd63, 32;
	setp.ne.s32 	%p22, %r116, 0;
	@%p22 bra 	$L__BB0_29;
$L__BB0_30:
	setp.eq.s32 	%p23, %r26, 0;
	@%p23 bra 	$L__BB0_38;
	and.b32  	%r34, %r39, 3;
	setp.lt.u32 	%p24, %r26, 4;
	@%p24 bra 	$L__BB0_33;
	cvt.u64.u32 	%rd42, %r117;
	mul.wide.u32 	%rd43, %r117, 4;
	add.s64 	%rd44, %rd4, %rd43;
	ld.global.f32 	%f382, [%rd44];
	sub.f32 	%f383, %f382, %f486;
	fma.rn.f32 	%f384, %f383, 0f3BBB989D, 0f3F000000;
	cvt.sat.f32.f32 	%f385, %f384;
	mov.f32 	%f386, 0f4B400001;
	mov.f32 	%f387, 0f437C0000;
	fma.rm.f32 	%f388, %f385, %f387, %f386;
	add.f32 	%f389, %f388, 0fCB40007F;
	neg.f32 	%f390, %f389;
	fma.rn.f32 	%f391, %f383, 0f3FB8AA3B, %f390;
	fma.rn.f32 	%f392, %f383, 0f32A57060, %f391;
	mov.b32 	%r92, %f388;
	shl.b32 	%r93, %r92, 23;
	mov.b32 	%f393, %r93;
	ex2.approx.ftz.f32 	%f394, %f392;
	mul.f32 	%f395, %f394, %f393;
	div.rn.f32 	%f396, %f395, %f494;
	add.s64 	%rd45, %rd42, %rd3;
	shl.b64 	%rd46, %rd45, 2;
	add.s64 	%rd47, %rd1, %rd46;
	st.global.f32 	[%rd47], %f396;
	ld.global.f32 	%f397, [%rd44+4];
	sub.f32 	%f398, %f397, %f486;
	fma.rn.f32 	%f399, %f398, 0f3BBB989D, 0f3F000000;
	cvt.sat.f32.f32 	%f400, %f399;
	fma.rm.f32 	%f401, %f400, %f387, %f386;
	add.f32 	%f402, %f401, 0fCB40007F;
	neg.f32 	%f403, %f402;
	fma.rn.f32 	%f404, %f398, 0f3FB8AA3B, %f403;
	fma.rn.f32 	%f405, %f398, 0f32A57060, %f404;
	mov.b32 	%r94, %f401;
	shl.b32 	%r95, %r94, 23;
	mov.b32 	%f406, %r95;
	ex2.approx.ftz.f32 	%f407, %f405;
	mul.f32 	%f408, %f407, %f406;
	div.rn.f32 	%f409, %f408, %f494;
	st.global.f32 	[%rd47+4], %f409;
	ld.global.f32 	%f410, [%rd44+8];
	sub.f32 	%f411, %f410, %f486;
	fma.rn.f32 	%f412, %f411, 0f3BBB989D, 0f3F000000;
	cvt.sat.f32.f32 	%f413, %f412;
	fma.rm.f32 	%f414, %f413, %f387, %f386;
	add.f32 	%f415, %f414, 0fCB40007F;
	neg.f32 	%f416, %f415;
	fma.rn.f32 	%f417, %f411, 0f3FB8AA3B, %f416;
	fma.rn.f32 	%f418, %f411, 0f32A57060, %f417;
	mov.b32 	%r96, %f414;
	shl.b32 	%r97, %r96, 23;
	mov.b32 	%f419, %r97;
	ex2.approx.ftz.f32 	%f420, %f418;
	mul.f32 	%f421, %f420, %f419;
	div.rn.f32 	%f422, %f421, %f494;
	st.global.f32 	[%rd47+8], %f422;
	ld.global.f32 	%f423, [%rd44+12];
	sub.f32 	%f424, %f423, %f486;
	fma.rn.f32 	%f425, %f424, 0f3BBB989D, 0f3F000000;
	cvt.sat.f32.f32 	%f426, %f425;
	fma.rm.f32 	%f427, %f426, %f387, %f386;
	add.f32 	%f428, %f427, 0fCB40007F;
	neg.f32 	%f429, %f428;
	fma.rn.f32 	%f430, %f424, 0f3FB8AA3B, %f429;
	fma.rn.f32 	%f431, %f424, 0f32A57060, %f430;
	mov.b32 	%r98, %f427;
	shl.b32 	%r99, %r98, 23;
	mov.b32 	%f432, %r99;
	ex2.approx.ftz.f32 	%f433, %f431;
	mul.f32 	%f434, %f433, %f432;
	div.rn.f32 	%f435, %f434, %f494;
	st.global.f32 	[%rd47+12], %f435;
	add.s32 	%r117, %r117, 4;
$L__BB0_33:
	setp.eq.s32 	%p25, %r34, 0;
	@%p25 bra 	$L__BB0_38;
	setp.eq.s32 	%p26, %r34, 1;
	@%p26 bra 	$L__BB0_36;
	cvt.u64.u32 	%rd48, %r117;
	mul.wide.u32 	%rd49, %r117, 4;
	add.s64 	%rd50, %rd4, %rd49;
	ld.global.f32 	%f436, [%rd50];
	sub.f32 	%f437, %f436, %f486;
	fma.rn.f32 	%f438, %f437, 0f3BBB989D, 0f3F000000;
	cvt.sat.f32.f32 	%f439, %f438;
	mov.f32 	%f440, 0f4B400001;
	mov.f32 	%f441, 0f437C0000;
	fma.rm.f32 	%f442, %f439, %f441, %f440;
	add.f32 	%f443, %f442, 0fCB40007F;
	neg.f32 	%f444, %f443;
	fma.rn.f32 	%f445, %f437, 0f3FB8AA3B, %f444;
	fma.rn.f32 	%f446, %f437, 0f32A57060, %f445;
	mov.b32 	%r100, %f442;
	shl.b32 	%r101, %r100, 23;
	mov.b32 	%f447, %r101;
	ex2.approx.ftz.f32 	%f448, %f446;
	mul.f32 	%f449, %f448, %f447;
	div.rn.f32 	%f450, %f449, %f494;
	add.s64 	%rd51, %rd48, %rd3;
	shl.b64 	%rd52, %rd51, 2;
	add.s64 	%rd53, %rd1, %rd52;
	st.global.f32 	[%rd53], %f450;
	ld.global.f32 	%f451, [%rd50+4];
	sub.f32 	%f452, %f451, %f486;
	fma.rn.f32 	%f453, %f452, 0f3BBB989D, 0f3F000000;
	cvt.sat.f32.f32 	%f454, %f453;
	fma.rm.f32 	%f455, %f454, %f441, %f440;
	add.f32 	%f456, %f455, 0fCB40007F;
	neg.f32 	%f457, %f456;
	fma.rn.f32 	%f458, %f452, 0f3FB8AA3B, %f457;
	fma.rn.f32 	%f459, %f452, 0f32A57060, %f458;
	mov.b32 	%r102, %f455;
	shl.b32 	%r103, %r102, 23;
	mov.b32 	%f460, %r103;
	ex2.approx.ftz.f32 	%f461, %f459;
	mul.f32 	%f462, %f461, %f460;
	div.rn.f32 	%f463, %f462, %f494;
	st.global.f32 	[%rd53+4], %f463;
	add.s32 	%r117, %r117, 2;
$L__BB0_36:
	and.b32  	%r104, %r39, 1;
	setp.eq.b32 	%p27, %r104, 1;
	not.pred 	%p28, %p27;
	@%p28 bra 	$L__BB0_38;
	cvt.u64.u32 	%rd54, %r117;
	mul.wide.u32 	%rd55, %r117, 4;
	add.s64 	%rd56, %rd4, %rd55;
	ld.global.f32 	%f464, [%rd56];
	sub.f32 	%f465, %f464, %f486;
	fma.rn.f32 	%f466, %f465, 0f3BBB989D, 0f3F000000;
	cvt.sat.f32.f32 	%f467, %f466;
	mov.f32 	%f468, 0f4B400001;
	mov.f32 	%f469, 0f437C0000;
	fma.rm.f32 	%f470, %f467, %f469, %f468;
	add.f32 	%f471, %f470, 0fCB40007F;
	neg.f32 	%f472, %f471;
	fma.rn.f32 	%f473, %f465, 0f3FB8AA3B, %f472;
	fma.rn.f32 	%f474, %f465, 0f32A57060, %f473;
	mov.b32 	%r105, %f470;
	shl.b32 	%r106, %r105, 23;
	mov.b32 	%f475, %r106;
	ex2.approx.ftz.f32 	%f476, %f474;
	mul.f32 	%f477, %f476, %f475;
	div.rn.f32 	%f478, %f477, %f494;
	add.s64 	%rd57, %rd54, %rd3;
	shl.b64 	%rd58, %rd57, 2;
	add.s64 	%rd59, %rd1, %rd58;
	st.global.f32 	[%rd59], %f478;
$L__BB0_38:
	ret;

}


// ===== COMPILED SASS (sm_100) =====

	.target	sm_100

	.elftype	@"ET_EXEC"


//--------------------- .note.nv.tkinfo           --------------------------
	.section	.note.nv.tkinfo,"",@"SHT_NOTE"
	.sectionflags	@"SHF_NOTE_NV_TKINFO"
	.tkinfo
        /*0018*/ 	.word	0x00000002
        /*0030*/ 	.string	""
        /*0030*/ 	.string	"ptxas"
        /*0030*/ 	.string	"Cuda compilation tools, release 13.0, V13.0.88"
        /*0030*/ 	.string	"Build cuda_13.0.r13.0/compiler.36424714_0"
        /*0030*/ 	.string	"-arch sm_100 -m 64 "



//--------------------- .note.nv.cuinfo           --------------------------
	.section	.note.nv.cuinfo,"",@"SHT_NOTE"
	.sectionflags	@"SHF_NOTE_NV_CUINFO"
        /*0018*/ 	.short	0x0002
        /*001a*/ 	.short	0x0064
        /*001c*/ 	.short	0x0082
	.zero		2


//--------------------- .nv.info                  --------------------------
	.section	.nv.info,"",@"SHT_CUDA_INFO"
	.align	4


	//----- nvinfo : EIATTR_REGCOUNT
	.align		4
        /*0000*/ 	.byte	0x04, 0x2f
        /*0002*/ 	.short	(.L_1 - .L_0)
	.align		4
.L_0:
        /*0004*/ 	.word	index@(_Z14softmax_kernelPKfPfii)
        /*0008*/ 	.word	0x00000020


	//----- nvinfo : EIATTR_FRAME_SIZE
	.align		4
.L_1:
        /*000c*/ 	.byte	0x04, 0x11
        /*000e*/ 	.short	(.L_3 - .L_2)
	.align		4
.L_2:
        /*0010*/ 	.word	index@($__internal_0_$__cuda_sm3x_div_rn_noftz_f32_slowpath)
        /*0014*/ 	.word	0x00000000


	//----- nvinfo : EIATTR_FRAME_SIZE
	.align		4
.L_3:
        /*0018*/ 	.byte	0x04, 0x11
        /*001a*/ 	.short	(.L_5 - .L_4)
	.align		4
.L_4:
        /*001c*/ 	.word	index@(_Z14softmax_kernelPKfPfii)
        /*0020*/ 	.word	0x00000000


	//----- nvinfo : EIATTR_MIN_STACK_SIZE
	.align		4
.L_5:
        /*0024*/ 	.byte	0x04, 0x12
        /*0026*/ 	.short	(.L_7 - .L_6)
	.align		4
.L_6:
        /*0028*/ 	.word	index@(_Z14softmax_kernelPKfPfii)
        /*002c*/ 	.word	0x00000000
.L_7:


//--------------------- .nv.compat                --------------------------
	.section	.nv.compat,"",@"SHT_CUDA_COMPAT_INFO"
	.align	4
        /*0000*/ 	.byte	0x02, 0x09, 0x00, 0x00, 0x02, 0x02, 0x01, 0x00, 0x02, 0x05, 0x05, 0x00, 0x03, 0x07, 0x01, 0x01
        /*0010*/ 	.byte	0x02, 0x03, 0x00, 0x00, 0x02, 0x06, 0x01, 0x00, 0x04, 0x0b, 0x08, 0x00, 0x01, 0x00, 0x00, 0x00
        /*0020*/ 	.byte	0x00, 0x00, 0x00, 0x00


//--------------------- .nv.info._Z14softmax_kernelPKfPfii --------------------------
	.section	.nv.info._Z14softmax_kernelPKfPfii,"",@"SHT_CUDA_INFO"
	.sectionflags	@""
	.align	4


	//----- nvinfo : EIATTR_CUDA_API_VERSION
	.align		4
        /*0000*/ 	.byte	0x04, 0x37
        /*0002*/ 	.short	(.L_9 - .L_8)
.L_8:
        /*0004*/ 	.word	0x00000082


	//----- nvinfo : EIATTR_KPARAM_INFO
	.align		4
.L_9:
        /*0008*/ 	.byte	0x04, 0x17
        /*000a*/ 	.short	(.L_11 - .L_10)
.L_10:
        /*000c*/ 	.word	0x00000000
        /*0010*/ 	.short	0x0003
        /*0012*/ 	.short	0x0014
        /*0014*/ 	.byte	0x00, 0xf0, 0x11, 0x00


	//----- nvinfo : EIATTR_KPARAM_INFO
	.align		4
.L_11:
        /*0018*/ 	.byte	0x04, 0x17
        /*001a*/ 	.short	(.L_13 - .L_12)
.L_12:
        /*001c*/ 	.word	0x00000000
        /*0020*/ 	.short	0x0002
        /*0022*/ 	.short	0x0010
        /*0024*/ 	.byte	0x00, 0xf0, 0x11, 0x00


	//----- nvinfo : EIATTR_KPARAM_INFO
	.align		4
.L_13:
        /*0028*/ 	.byte	0x04, 0x17
        /*002a*/ 	.short	(.L_15 - .L_14)
.L_14:
        /*002c*/ 	.word	0x00000000
        /*0030*/ 	.short	0x0001
        /*0032*/ 	.short	0x0008
        /*0034*/ 	.byte	0x00, 0xf5, 0x21, 0x00


	//----- nvinfo : EIATTR_KPARAM_INFO
	.align		4
.L_15:
        /*0038*/ 	.byte	0x04, 0x17
        /*003a*/ 	.short	(.L_17 - .L_16)
.L_16:
        /*003c*/ 	.word	0x00000000
        /*0040*/ 	.short	0x0000
        /*0042*/ 	.short	0x0000
        /*0044*/ 	.byte	0x00, 0xf5, 0x21, 0x00


	//----- nvinfo : EIATTR_SPARSE_MMA_MASK
	.align		4
.L_17:
        /*0048*/ 	.byte	0x03, 0x50
        /*004a*/ 	.short	0x0000


	//----- nvinfo : EIATTR_MAXREG_COUNT
	.align		4
        /*004c*/ 	.byte	0x03, 0x1b
        /*004e*/ 	.short	0x00ff


	//----- nvinfo : EIATTR_MERCURY_ISA_VERSION
	.align		4
        /*0050*/ 	.byte	0x03, 0x5f
        /*0052*/ 	.short	0x0101


	//----- nvinfo : EIATTR_VRC_CTA_INIT_COUNT
	.align		4
        /*0054*/ 	.byte	0x02, 0x4a
	.zero		1
	.zero		1


	//----- nvinfo : EIATTR_EXIT_INSTR_OFFSETS
	.align		4
        /*0058*/ 	.byte	0x04, 0x1c
        /*005a*/ 	.short	(.L_19 - .L_18)


	//   ....[0]....
.L_18:
        /*005c*/ 	.word	0x00000040


	//   ....[1]....
        /*0060*/ 	.word	0x00001340


	//   ....[2]....
        /*0064*/ 	.word	0x00002110


	//   ....[3]....
        /*0068*/ 	.word	0x00002820


	//   ....[4]....
        /*006c*/ 	.word	0x00002c10


	//   ....[5]....
        /*0070*/ 	.word	0x00002e10


	//----- nvinfo : EIATTR_CRS_STACK_SIZE
	.align		4
.L_19:
        /*0074*/ 	.byte	0x04, 0x1e
        /*0076*/ 	.short	(.L_21 - .L_20)
.L_20:
        /*0078*/ 	.word	0x00000000


	//----- nvinfo : EIATTR_CBANK_PARAM_SIZE
	.align		4
.L_21:
        /*007c*/ 	.byte	0x03, 0x19
        /*007e*/ 	.short	0x0018


	//----- nvinfo : EIATTR_PARAM_CBANK
	.align		4
        /*0080*/ 	.byte	0x04, 0x0a
        /*0082*/ 	.short	(.L_23 - .L_22)
	.align		4
.L_22:
        /*0084*/ 	.word	index@(.nv.constant0._Z14softmax_kernelPKfPfii)
        /*0088*/ 	.short	0x0380
        /*008a*/ 	.short	0x0018


	//----- nvinfo : EIATTR_SW_WAR
	.align		4
.L_23:
        /*008c*/ 	.byte	0x04, 0x36
        /*008e*/ 	.short	(.L_25 - .L_24)
.L_24:
        /*0090*/ 	.word	0x00000008
.L_25:


//--------------------- .nv.callgraph             --------------------------
	.section	.nv.callgraph,"",@"SHT_CUDA_CALLGRAPH"
	.align	4
	.sectionentsize	8
	.align		4
        /*0000*/ 	.word	0x00000000
	.align		4
        /*0004*/ 	.word	0xffffffff
	.align		4
        /*0008*/ 	.word	0x00000000
	.align		4
        /*000c*/ 	.word	0xfffffffe
	.align		4
        /*0010*/ 	.word	0x00000000
	.align		4
        /*0014*/ 	.word	0xfffffffd
	.align		4
        /*0018*/ 	.word	0x00000000
	.align		4
        /*001c*/ 	.word	0xfffffffc


//--------------------- .text._Z14softmax_kernelPKfPfii --------------------------
	.section	.text._Z14softmax_kernelPKfPfii,"ax",@progbits
	.align	128
        .global         _Z14softmax_kernelPKfPfii
        .type           _Z14softmax_kernelPKfPfii,@function
        .size           _Z14softmax_kernelPKfPfii,(.L_x_39 - _Z14softmax_kernelPKfPfii)
        .other          _Z14softmax_kernelPKfPfii,@"STO_CUDA_ENTRY STV_DEFAULT"
_Z14softmax_kernelPKfPfii:
.text._Z14softmax_kernelPKfPfii:
[----:B------:R-:W-:Y:S08]  /*0000*/  LDC R1, c[0x0][0x37c] ;  /* 0x0000df00ff017b82 */ /* 0x000ff00000000800 */
[----:B------:R-:W0:Y:S08]  /*0010*/  S2UR UR4, SR_CTAID.X ;  /* 0x00000000000479c3 */ /* 0x000e300000002500 */
[----:B------:R-:W0:Y:S02]  /*0020*/  LDC R0, c[0x0][0x390] ;  /* 0x0000e400ff007b82 */ /* 0x000e240000000800 */
[----:B0-----:R-:W-:-:S13]  /*0030*/  ISETP.LE.AND P0, PT, R0, UR4, PT ;  /* 0x0000000400007c0c */ /* 0x001fda000bf03270 */
[----:B------:R-:W-:Y:S05]  /*0040*/  @P0 EXIT ;  /* 0x000000000000094d */ /* 0x000fea0003800000 */
[----:B------:R-:W0:Y:S01]  /*0050*/  LDC R0, c[0x0][0x394] ;  /* 0x0000e500ff007b82 */ /* 0x000e220000000800 */
[----:B------:R-:W1:Y:S01]  /*0060*/  LDCU.64 UR6, c[0x0][0x358] ;  /* 0x00006b00ff0677ac */ /* 0x000e620008000a00 */
[----:B------:R-:W-:-:S06]  /*0070*/  MOV R10, 0xff7fffff ;  /* 0xff7fffff000a7802 */ /* 0x000fcc0000000f00 */
[----:B------:R-:W2:Y:S01]  /*0080*/  LDC.64 R2, c[0x0][0x380] ;  /* 0x0000e000ff027b82 */ /* 0x000ea20000000a00 */
[C---:B0-----:R-:W-:Y:S01]  /*0090*/  ISETP.GE.AND P0, PT, R0.reuse, 0x1, PT ;  /* 0x000000010000780c */ /* 0x041fe20003f06270 */
[----:B------:R-:W-:-:S05]  /*00a0*/  IMAD R9, R0, UR4, RZ ;  /* 0x0000000400097c24 */ /* 0x000fca000f8e02ff */
[----:B------:R-:W-:Y:S01]  /*00b0*/  SHF.R.S32.HI R12, RZ, 0x1f, R9 ;  /* 0x0000001fff0c7819 */ /* 0x000fe20000011409 */
[----:B--2---:R-:W-:-:S06]  /*00c0*/  IMAD.WIDE R2, R9, 0x4, R2 ;  /* 0x0000000409027825 */ /* 0x004fcc00078e0202 */
[----:B-1----:R-:W-:Y:S05]  /*00d0*/  @!P0 BRA `(.L_x_0) ;  /* 0x0000000400788947 */ /* 0x002fea0003800000 */
[C---:B------:R-:W-:Y:S01]  /*00e0*/  ISETP.GE.U32.AND P1, PT, R0.reuse, 0x10, PT ;  /* 0x000000100000780c */ /* 0x040fe20003f26070 */
[----:B------:R-:W-:Y:S01]  /*00f0*/  HFMA2 R7, -RZ, RZ, 0, 0 ;  /* 0x00000000ff077431 */ /* 0x000fe200000001ff */
[----:B------:R-:W-:Y:S02]  /*0100*/  LOP3.LUT R26, R0, 0xf, RZ, 0xc0, !PT ;  /* 0x0000000f001a7812 */ /* 0x000fe400078ec0ff */
[----:B------:R-:W-:Y:S02]  /*0110*/  MOV R10, 0xff7fffff ;  /* 0xff7fffff000a7802 */ /* 0x000fe40000000f00 */
[----:B------:R-:W-:-:S07]  /*0120*/  ISETP.NE.AND P0, PT, R26, RZ, PT ;  /* 0x000000ff1a00720c */ /* 0x000fce0003f05270 */
[----:B------:R-:W-:Y:S06]  /*0130*/  @!P1 BRA `(.L_x_1) ;  /* 0x0000000000989947 */ /* 0x000fec0003800000 */
[----:B------:R-:W0:Y:S01]  /*0140*/  LDC.64 R4, c[0x0][0x380] ;  /* 0x0000e000ff047b82 */ /* 0x000e220000000a00 */
[----:B------:R-:W-:Y:S02]  /*0150*/  LOP3.LUT R7, R0, 0x7ffffff0, RZ, 0xc0, !PT ;  /* 0x7ffffff000077812 */ /* 0x000fe400078ec0ff */
[----:B------:R-:W-:Y:S02]  /*0160*/  MOV R10, 0xff7fffff ;  /* 0xff7fffff000a7802 */ /* 0x000fe40000000f00 */
[----:B------:R-:W-:Y:S02]  /*0170*/  IADD3 R14, PT, PT, -R7, RZ, RZ ;  /* 0x000000ff070e7210 */ /* 0x000fe40007ffe1ff */
[----:B0-----:R-:W-:-:S04]  /*0180*/  LEA R15, P1, R9, R4, 0x2 ;  /* 0x00000004090f7211 */ /* 0x001fc800078210ff */
[----:B------:R-:W-:Y:S02]  /*0190*/  IADD3 R15, P2, PT, R15, 0x20, RZ ;  /* 0x000000200f0f7810 */ /* 0x000fe40007f5e0ff */
[----:B------:R-:W-:-:S04]  /*01a0*/  LEA.HI.X R5, R9, R5, R12, 0x2, P1 ;  /* 0x0000000509057211 */ /* 0x000fc800008f140c */
[----:B------:R-:W-:-:S07]  /*01b0*/  IADD3.X R5, PT, PT, RZ, R5, RZ, P2, !PT ;  /* 0x00000005ff057210 */ /* 0x000fce00017fe4ff */
.L_x_2:
[----:B------:R-:W-:-:S05]  /*01c0*/  MOV R4, R15 ;  /* 0x0000000f00047202 */ /* 0x000fca0000000f00 */
[----:B------:R-:W2:Y:S04]  /*01d0*/  LDG.E R19, desc[UR6][R4.64+-0x20] ;  /* 0xffffe00604137981 */ /* 0x000ea8000c1e1900 */
[----:B------:R-:W2:Y:S04]  /*01e0*/  LDG.E R18, desc[UR6][R4.64+-0x1c] ;  /* 0xffffe40604127981 */ /* 0x000ea8000c1e1900 */
[----:B------:R-:W3:Y:S04]  /*01f0*/  LDG.E R21, desc[UR6][R4.64+-0x18] ;  /* 0xffffe80604157981 */ /* 0x000ee8000c1e1900 */
[----:B------:R-:W3:Y:S04]  /*0200*/  LDG.E R20, desc[UR6][R4.64+-0x14] ;  /* 0xffffec0604147981 */ /* 0x000ee8000c1e1900 */
[----:B------:R-:W4:Y:S04]  /*0210*/  LDG.E R23, desc[UR6][R4.64+-0x10] ;  /* 0xfffff00604177981 */ /* 0x000f28000c1e1900 */
[----:B------:R-:W4:Y:S04]  /*0220*/  LDG.E R22, desc[UR6][R4.64+-0xc] ;  /* 0xfffff40604167981 */ /* 0x000f28000c1e1900 */
[----:B------:R-:W5:Y:S04]  /*0230*/  LDG.E R25, desc[UR6][R4.64+-0x8] ;  /* 0xfffff80604197981 */ /* 0x000f68000c1e1900 */
        /* <DEDUP_REMOVED lines=8> */
[----:B------:R0:W5:Y:S01]  /*02c0*/  LDG.E R0, desc[UR6][R4.64+0x1c] ;  /* 0x00001c0604007981 */ /* 0x000162000c1e1900 */
[----:B------:R-:W-:-:S04]  /*02d0*/  IADD3 R14, PT, PT, R14, 0x10, RZ ;  /* 0x000000100e0e7810 */ /* 0x000fc80007ffe0ff */
[----:B------:R-:W-:Y:S02]  /*02e0*/  ISETP.NE.AND P1, PT, R14, RZ, PT ;  /* 0x000000ff0e00720c */ /* 0x000fe40003f25270 */
[----:B--2---:R-:W-:-:S04]  /*02f0*/  FMNMX3 R18, R10, R19, R18, !PT ;  /* 0x000000130a127276 */ /* 0x004fc80007800012 */
[----:B---3--:R-:W-:-:S04]  /*0300*/  FMNMX3 R18, R18, R21, R20, !PT ;  /* 0x0000001512127276 */ /* 0x008fc80007800014 */
[----:B----4-:R-:W-:-:S04]  /*0310*/  FMNMX3 R18, R18, R23, R22, !PT ;  /* 0x0000001712127276 */ /* 0x010fc80007800016 */
[----:B-----5:R-:W-:-:S04]  /*0320*/  FMNMX3 R18, R18, R25, R24, !PT ;  /* 0x0000001912127276 */ /* 0x020fc80007800018 */
[----:B------:R-:W-:-:S04]  /*0330*/  FMNMX3 R16, R18, R16, R17, !PT ;  /* 0x0000001012107276 */ /* 0x000fc80007800011 */
[----:B------:R-:W-:Y:S02]  /*0340*/  FMNMX3 R8, R16, R15, R8, !PT ;  /* 0x0000000f10087276 */ /* 0x000fe40007800008 */
[----:B------:R-:W-:-:S04]  /*0350*/  IADD3 R15, P2, PT, R4, 0x40, RZ ;  /* 0x00000040040f7810 */ /* 0x000fc80007f5e0ff */
[----:B0-----:R-:W-:Y:S02]  /*0360*/  IADD3.X R5, PT, PT, RZ, R5, RZ, P2, !PT ;  /* 0x00000005ff057210 */ /* 0x001fe400017fe4ff */
[----:B------:R-:W-:-:S04]  /*0370*/  FMNMX3 R6, R8, R13, R6, !PT ;  /* 0x0000000d08067276 */ /* 0x000fc80007800006 */
[----:B------:R-:W-:Y:S01]  /*0380*/  FMNMX3 R10, R6, R11, R0, !PT ;  /* 0x0000000b060a7276 */ /* 0x000fe20007800000 */
[----:B------:R-:W-:Y:S06]  /*0390*/  @P1 BRA `(.L_x_2) ;  /* 0xfffffffc00881947 */ /* 0x000fec000383ffff */
.L_x_1:
[----:B------:R-:W-:Y:S05]  /*03a0*/  @!P0 BRA `(.L_x_0) ;  /* 0x0000000000c48947 */ /* 0x000fea0003800000 */
[----:B------:R-:W0:Y:S01]  /*03b0*/  LDCU UR4, c[0x0][0x394] ;  /* 0x00007280ff0477ac */ /* 0x000e220008000800 */
[----:B------:R-:W-:Y:S01]  /*03c0*/  ISETP.GE.U32.AND P0, PT, R26, 0x8, PT ;  /* 0x000000081a00780c */ /* 0x000fe20003f06070 */
[----:B0-----:R-:W-:-:S04]  /*03d0*/  ULOP3.LUT UR5, UR4, 0x7, URZ, 0xc0, !UPT ;  /* 0x0000000704057892 */ /* 0x001fc8000f8ec0ff */
[----:B------:R-:W-:-:S08]  /*03e0*/  UISETP.NE.AND UP0, UPT, UR5, URZ, UPT ;  /* 0x000000ff0500728c */ /* 0x000fd0000bf05270 */
[----:B------:R-:W-:Y:S05]  /*03f0*/  @!P0 BRA `(.L_x_3) ;  /* 0x0000000000388947 */ /* 0x000fea0003800000 */
[----:B------:R-:W-:-:S05]  /*0400*/  IMAD.WIDE.U32 R4, R7, 0x4, R2 ;  /* 0x0000000407047825 */ /* 0x000fca00078e0002 */
[----:B------:R-:W2:Y:S04]  /*0410*/  LDG.E R11, desc[UR6][R4.64] ;  /* 0x00000006040b7981 */ /* 0x000ea8000c1e1900 */
[----:B------:R-:W2:Y:S04]  /*0420*/  LDG.E R0, desc[UR6][R4.64+0x4] ;  /* 0x0000040604007981 */ /* 0x000ea8000c1e1900 */
[----:B------:R-:W3:Y:S04]  /*0430*/  LDG.E R13, desc[UR6][R4.64+0x8] ;  /* 0x00000806040d7981 */ /* 0x000ee8000c1e1900 */
[----:B------:R-:W3:Y:S04]  /*0440*/  LDG.E R6, desc[UR6][R4.64+0xc] ;  /* 0x00000c0604067981 */ /* 0x000ee8000c1e1900 */
[----:B------:R-:W4:Y:S04]  /*0450*/  LDG.E R15, desc[UR6][R4.64+0x10] ;  /* 0x00001006040f7981 */ /* 0x000f28000c1e1900 */
[----:B------:R-:W4:Y:S04]  /*0460*/  LDG.E R8, desc[UR6][R4.64+0x14] ;  /* 0x0000140604087981 */ /* 0x000f28000c1e1900 */
[----:B------:R-:W5:Y:S04]  /*0470*/  LDG.E R17, desc[UR6][R4.64+0x18] ;  /* 0x0000180604117981 */ /* 0x000f68000c1e1900 */
[----:B------:R-:W5:Y:S01]  /*0480*/  LDG.E R14, desc[UR6][R4.64+0x1c] ;  /* 0x00001c06040e7981 */ /* 0x000f62000c1e1900 */
[----:B------:R-:W-:-:S02]  /*0490*/  IADD3 R7, PT, PT, R7, 0x8, RZ ;  /* 0x0000000807077810 */ /* 0x000fc40007ffe0ff */
[----:B--2---:R-:W-:-:S04]  /*04a0*/  FMNMX3 R0, R10, R11, R0, !PT ;  /* 0x0000000b0a007276 */ /* 0x004fc80007800000 */
[----:B---3--:R-:W-:-:S04]  /*04b0*/  FMNMX3 R0, R0, R13, R6, !PT ;  /* 0x0000000d00007276 */ /* 0x008fc80007800006 */
[----:B----4-:R-:W-:-:S04]  /*04c0*/  FMNMX3 R0, R0, R15, R8, !PT ;  /* 0x0000000f00007276 */ /* 0x010fc80007800008 */
[----:B-----5:R-:W-:-:S07]  /*04d0*/  FMNMX3 R10, R0, R17, R14, !PT ;  /* 0x00000011000a7276 */ /* 0x020fce000780000e */
.L_x_3:
[----:B------:R-:W-:Y:S05]  /*04e0*/  BRA.U !UP0, `(.L_x_0) ;  /* 0x0000000108747547 */ /* 0x000fea000b800000 */
[----:B------:R-:W-:Y:S02]  /*04f0*/  UISETP.GE.U32.AND UP0, UPT, UR5, 0x4, UPT ;  /* 0x000000040500788c */ /* 0x000fe4000bf06070 */
[----:B------:R-:W-:-:S04]  /*0500*/  ULOP3.LUT UR4, UR4, 0x3, URZ, 0xc0, !UPT ;  /* 0x0000000304047892 */ /* 0x000fc8000f8ec0ff */
[----:B------:R-:W-:-:S03]  /*0510*/  UISETP.NE.AND UP1, UPT, UR4, URZ, UPT ;  /* 0x000000ff0400728c */ /* 0x000fc6000bf25270 */
[----:B------:R-:W-:Y:S08]  /*0520*/  BRA.U !UP0, `(.L_x_4) ;  /* 0x0000000108207547 */ /* 0x000ff0000b800000 */
[----:B------:R-:W-:-:S05]  /*0530*/  IMAD.WIDE.U32 R4, R7, 0x4, R2 ;  /* 0x0000000407047825 */ /* 0x000fca00078e0002 */
[----:B------:R-:W2:Y:S04]  /*0540*/  LDG.E R11, desc[UR6][R4.64] ;  /* 0x00000006040b7981 */ /* 0x000ea8000c1e1900 */
[----:B------:R-:W2:Y:S04]  /*0550*/  LDG.E R0, desc[UR6][R4.64+0x4] ;  /* 0x0000040604007981 */ /* 0x000ea8000c1e1900 */
[----:B------:R-:W3:Y:S04]  /*0560*/  LDG.E R13, desc[UR6][R4.64+0x8] ;  /* 0x00000806040d7981 */ /* 0x000ee8000c1e1900 */
[----:B------:R-:W3:Y:S01]  /*0570*/  LDG.E R6, desc[UR6][R4.64+0xc] ;  /* 0x00000c0604067981 */ /* 0x000ee2000c1e1900 */
[----:B------:R-:W-:-:S02]  /*0580*/  IADD3 R7, PT, PT, R7, 0x4, RZ ;  /* 0x0000000407077810 */ /* 0x000fc40007ffe0ff */
[----:B--2---:R-:W-:-:S04]  /*0590*/  FMNMX3 R0, R10, R11, R0, !PT ;  /* 0x0000000b0a007276 */ /* 0x004fc80007800000 */
[----:B---3--:R-:W-:-:S07]  /*05a0*/  FMNMX3 R10, R0, R13, R6, !PT ;  /* 0x0000000d000a7276 */ /* 0x008fce0007800006 */
.L_x_4:
[----:B------:R-:W-:Y:S05]  /*05b0*/  BRA.U !UP1, `(.L_x_0) ;  /* 0x0000000109407547 */ /* 0x000fea000b800000 */
[----:B------:R-:W0:Y:S01]  /*05c0*/  LDCU.64 UR8, c[0x0][0x380] ;  /* 0x00007000ff0877ac */ /* 0x000e220008000a00 */
[C---:B------:R-:W-:Y:S02]  /*05d0*/  SHF.L.U64.HI R5, R9.reuse, 0x2, R12 ;  /* 0x0000000209057819 */ /* 0x040fe4000001020c */
[----:B------:R-:W-:Y:S01]  /*05e0*/  SHF.L.U32 R4, R9, 0x2, RZ ;  /* 0x0000000209047819 */ /* 0x000fe200000006ff */
[----:B------:R-:W-:-:S04]  /*05f0*/  UIADD3 UR4, UPT, UPT, -UR4, URZ, URZ ;  /* 0x000000ff04047290 */ /* 0x000fc8000fffe1ff */
[----:B------:R-:W-:-:S03]  /*0600*/  IMAD.WIDE.U32 R4, R7, 0x4, R4 ;  /* 0x0000000407047825 */ /* 0x000fc600078e0004 */
[----:B0-----:R-:W-:-:S04]  /*0610*/  IADD3 R0, P0, PT, R4, UR8, RZ ;  /* 0x0000000804007c10 */ /* 0x001fc8000ff1e0ff */
[----:B------:R-:W-:-:S09]  /*0620*/  IADD3.X R7, PT, PT, R5, UR9, RZ, P0, !PT ;  /* 0x0000000905077c10 */ /* 0x000fd200087fe4ff */
.L_x_5:
[----:B------:R-:W-:Y:S02]  /*0630*/  MOV R5, R7 ;  /* 0x0000000700057202 */ /* 0x000fe40000000f00 */
[----:B------:R-:W-:-:S05]  /*0640*/  MOV R4, R0 ;  /* 0x0000000000047202 */ /* 0x000fca0000000f00 */
[----:B------:R-:W2:Y:S01]  /*0650*/  LDG.E R5, desc[UR6][R4.64] ;  /* 0x0000000604057981 */ /* 0x000ea2000c1e1900 */
[----:B------:R-:W-:Y:S01]  /*0660*/  UIADD3 UR4, UPT, UPT, UR4, 0x1, URZ ;  /* 0x0000000104047890 */ /* 0x000fe2000fffe0ff */
[----:B------:R-:W-:-:S03]  /*0670*/  IADD3 R0, P0, PT, R0, 0x4, RZ ;  /* 0x0000000400007810 */ /* 0x000fc60007f1e0ff */
[----:B------:R-:W-:Y:S01]  /*0680*/  UISETP.NE.AND UP0, UPT, UR4, URZ, UPT ;  /* 0x000000ff0400728c */ /* 0x000fe2000bf05270 */
[----:B------:R-:W-:Y:S02]  /*0690*/  IADD3.X R7, PT, PT, RZ, R7, RZ, P0, !PT ;  /* 0x00000007ff077210 */ /* 0x000fe400007fe4ff */
[----:B--2---:R-:W-:-:S06]  /*06a0*/  FMNMX R10, R5, R10, !PT ;  /* 0x0000000a050a7209 */ /* 0x004fcc0007800000 */
[----:B------:R-:W-:Y:S05]  /*06b0*/  BRA.U UP0, `(.L_x_5) ;  /* 0xfffffffd00dc7547 */ /* 0x000fea000b83ffff */
.L_x_0:
[----:B------:R-:W0:Y:S01]  /*06c0*/  LDC R0, c[0x0][0x394] ;  /* 0x0000e500ff007b82 */ /* 0x000e220000000800 */
[----:B------:R-:W-:Y:S01]  /*06d0*/  HFMA2 R11, -RZ, RZ, 0, 0 ;  /* 0x00000000ff0b7431 */ /* 0x000fe200000001ff */
[----:B0-----:R-:W-:-:S13]  /*06e0*/  ISETP.GE.AND P0, PT, R0, 0x1, PT ;  /* 0x000000010000780c */ /* 0x001fda0003f06270 */
[----:B------:R-:W-:Y:S05]  /*06f0*/  @!P0 BRA `(.L_x_6) ;  /* 0x0000000c00088947 */ /* 0x000fea0003800000 */
[C---:B------:R-:W-:Y:S02]  /*0700*/  ISETP.GE.U32.AND P1, PT, R0.reuse, 0x8, PT ;  /* 0x000000080000780c */ /* 0x040fe40003f26070 */
[----:B------:R-:W-:Y:S02]  /*0710*/  LOP3.LUT R22, R0, 0x7, RZ, 0xc0, !PT ;  /* 0x0000000700167812 */ /* 0x000fe400078ec0ff */
[----:B------:R-:W-:Y:S02]  /*0720*/  MOV R11, RZ ;  /* 0x000000ff000b7202 */ /* 0x000fe40000000f00 */
[----:B------:R-:W-:Y:S02]  /*0730*/  ISETP.NE.AND P0, PT, R22, RZ, PT ;  /* 0x000000ff1600720c */ /* 0x000fe40003f05270 */
[----:B------:R-:W-:-:S05]  /*0740*/  MOV R7, RZ ;  /* 0x000000ff00077202 */ /* 0x000fca0000000f00 */
[----:B------:R-:W-:Y:S06]  /*0750*/  @!P1 BRA `(.L_x_7) ;  /* 0x00000004007c9947 */ /* 0x000fec0003800000 */
[----:B------:R-:W0:Y:S01]  /*0760*/  LDC.64 R4, c[0x0][0x380] ;  /* 0x0000e000ff047b82 */ /* 0x000e220000000a00 */
[----:B------:R-:W-:Y:S02]  /*0770*/  LOP3.LUT R7, R0, 0x7ffffff8, RZ, 0xc0, !PT ;  /* 0x7ffffff800077812 */ /* 0x000fe400078ec0ff */
[----:B------:R-:W-:Y:S02]  /*0780*/  MOV R11, RZ ;  /* 0x000000ff000b7202 */ /* 0x000fe40000000f00 */
[----:B------:R-:W-:Y:S02]  /*0790*/  IADD3 R6, PT, PT, -R7, RZ, RZ ;  /* 0x000000ff07067210 */ /* 0x000fe40007ffe1ff */
[----:B0-----:R-:W-:-:S04]  /*07a0*/  LEA R4, P2, R9, R4, 0x2 ;  /* 0x0000000409047211 */ /* 0x001fc800078410ff */
[----:B------:R-:W-:Y:S02]  /*07b0*/  IADD3 R4, P1, PT, R4, 0x10, RZ ;  /* 0x0000001004047810 */ /* 0x000fe40007f3e0ff */
[----:B------:R-:W-:-:S04]  /*07c0*/  LEA.HI.X R5, R9, R5, R12, 0x2, P2 ;  /* 0x0000000509057211 */ /* 0x000fc800010f140c */
[----:B------:R-:W-:-:S07]  /*07d0*/  IADD3.X R5, PT, PT, RZ, R5, RZ, P1, !PT ;  /* 0x00000005ff057210 */ /* 0x000fce0000ffe4ff */
.L_x_8:
[----:B------:R-:W2:Y:S04]  /*07e0*/  LDG.E R25, desc[UR6][R4.64+-0x10] ;  /* 0xfffff00604197981 */ /* 0x000ea8000c1e1900 */
[----:B------:R-:W3:Y:S04]  /*07f0*/  LDG.E R29, desc[UR6][R4.64+-0xc] ;  /* 0xfffff406041d7981 */ /* 0x000ee8000c1e1900 */
[----:B------:R-:W4:Y:S04]  /*0800*/  LDG.E R19, desc[UR6][R4.64+-0x8] ;  /* 0xfffff80604137981 */ /* 0x000f28000c1e1900 */
[----:B------:R-:W5:Y:S04]  /*0810*/  LDG.E R23, desc[UR6][R4.64+-0x4] ;  /* 0xfffffc0604177981 */ /* 0x000f68000c1e1900 */
[----:B------:R-:W5:Y:S04]  /*0820*/  LDG.E R21, desc[UR6][R4.64] ;  /* 0x0000000604157981 */ /* 0x000f68000c1e1900 */
[----:B------:R-:W5:Y:S04]  /*0830*/  LDG.E R17, desc[UR6][R4.64+0x4] ;  /* 0x0000040604117981 */ /* 0x000f68000c1e1900 */
[----:B------:R-:W5:Y:S04]  /*0840*/  LDG.E R15, desc[UR6][R4.64+0x8] ;  /* 0x00000806040f7981 */ /* 0x000f68000c1e1900 */
[----:B------:R0:W5:Y:S01]  /*0850*/  LDG.E R13, desc[UR6][R4.64+0xc] ;  /* 0x00000c06040d7981 */ /* 0x000162000c1e1900 */
[----:B------:R-:W-:Y:S01]  /*0860*/  HFMA2 R8, -RZ, RZ, 0.96630859375, -0.0022525787353515625 ;  /* 0x3bbb989dff087431 */ /* 0x000fe200000001ff */
[----:B------:R-:W-:-:S02]  /*0870*/  MOV R0, 0x437c0000 ;  /* 0x437c000000007802 */ /* 0x000fc40000000f00 */
[----:B------:R-:W-:-:S04]  /*0880*/  IADD3 R6, PT, PT, R6, 0x8, RZ ;  /* 0x0000000806067810 */ /* 0x000fc80007ffe0ff */
[----:B------:R-:W-:Y:S02]  /*0890*/  ISETP.NE.AND P1, PT, R6, RZ, PT ;  /* 0x000000ff0600720c */ /* 0x000fe40003f25270 */
[----:B0-----:R-:W-:-:S04]  /*08a0*/  IADD3 R4, P2, PT, R4, 0x20, RZ ;  /* 0x0000002004047810 */ /* 0x001fc80007f5e0ff */
[----:B------:R-:W-:Y:S01]  /*08b0*/  IADD3.X R5, PT, PT, RZ, R5, RZ, P2, !PT ;  /* 0x00000005ff057210 */ /* 0x000fe200017fe4ff */
[----:B--2---:R-:W-:-:S04]  /*08c0*/  FADD R27, R25, -R10 ;  /* 0x8000000a191b7221 */ /* 0x004fc80000000000 */
[----:B------:R-:W-:-:S04]  /*08d0*/  FFMA.SAT R25, R27, R8, 0.5 ;  /* 0x3f0000001b197423 */ /* 0x000fc80000002008 */
[----:B------:R-:W-:Y:S01]  /*08e0*/  FFMA.RM R18, R25, R0, 12582913 ;  /* 0x4b40000119127423 */ /* 0x000fe20000004000 */
[--C-:B---3--:R-:W-:Y:S01]  /*08f0*/  FADD R25, R29, -R10.reuse ;  /* 0x8000000a1d197221 */ /* 0x108fe20000000000 */
[--C-:B----4-:R-:W-:Y:S02]  /*0900*/  FADD R19, R19, -R10.reuse ;  /* 0x8000000a13137221 */ /* 0x110fe40000000000 */
[C---:B------:R-:W-:Y:S01]  /*0910*/  FADD R14, R18.reuse, -12583039 ;  /* 0xcb40007f120e7421 */ /* 0x040fe20000000000 */
[----:B------:R-:W-:Y:S01]  /*0920*/  FFMA.SAT R29, R25, R8, 0.5 ;  /* 0x3f000000191d7423 */ /* 0x000fe20000002008 */
[----:B------:R-:W-:Y:S01]  /*0930*/  SHF.L.U32 R18, R18, 0x17, RZ ;  /* 0x0000001712127819 */ /* 0x000fe200000006ff */
[----:B-----5:R-:W-:Y:S01]  /*0940*/  FADD R23, R23, -R10 ;  /* 0x8000000a17177221 */ /* 0x020fe20000000000 */
[----:B------:R-:W-:Y:S01]  /*0950*/  FFMA R16, R27, 1.4426950216293334961, -R14 ;  /* 0x3fb8aa3b1b107823 */ /* 0x000fe2000000080e */
[----:B------:R-:W-:Y:S01]  /*0960*/  FFMA.RM R14, R29, R0, 12582913 ;  /* 0x4b4000011d0e7423 */ /* 0x000fe20000004000 */
[----:B------:R-:W-:Y:S01]  /*0970*/  FADD R21, R21, -R10 ;  /* 0x8000000a15157221 */ /* 0x000fe20000000000 */
[-C--:B------:R-:W-:Y:S01]  /*0980*/  FFMA.SAT R29, R23, R8.reuse, 0.5 ;  /* 0x3f000000171d7423 */ /* 0x080fe20000002008 */
[----:B------:R-:W-:Y:S01]  /*0990*/  FFMA R20, R27, 1.925963033500011079e-08, R16 ;  /* 0x32a570601b147823 */ /* 0x000fe20000000010 */
[----:B------:R-:W-:Y:S01]  /*09a0*/  FADD R16, R14, -12583039 ;  /* 0xcb40007f0e107421 */ /* 0x000fe20000000000 */
[----:B------:R-:W-:Y:S01]  /*09b0*/  FFMA.SAT R27, R19, R8, 0.5 ;  /* 0x3f000000131b7423 */ /* 0x000fe20000002008 */
[----:B------:R-:W-:-:S02]  /*09c0*/  FADD R15, R15, -R10 ;  /* 0x8000000a0f0f7221 */ /* 0x000fc40000000000 */
[C---:B------:R-:W-:Y:S01]  /*09d0*/  FFMA R16, R25.reuse, 1.4426950216293334961, -R16 ;  /* 0x3fb8aa3b19107823 */ /* 0x040fe20000000810 */
[----:B------:R-:W0:Y:S03]  /*09e0*/  MUFU.EX2 R20, R20 ;  /* 0x0000001400147308 */ /* 0x000e260000000800 */
[----:B------:R-:W-:-:S06]  /*09f0*/  FFMA R16, R25, 1.925963033500011079e-08, R16 ;  /* 0x32a5706019107823 */ /* 0x000fcc0000000010 */
[----:B------:R-:W1:Y:S01]  /*0a00*/  MUFU.EX2 R16, R16 ;  /* 0x0000001000107308 */ /* 0x000e620000000800 */
[----:B0-----:R-:W-:Y:S01]  /*0a10*/  FFMA R25, R18, R20, R11 ;  /* 0x0000001412197223 */ /* 0x001fe2000000000b */
[----:B------:R-:W-:Y:S01]  /*0a20*/  SHF.L.U32 R18, R14, 0x17, RZ ;  /* 0x000000170e127819 */ /* 0x000fe200000006ff */
[-C--:B------:R-:W-:Y:S01]  /*0a30*/  FFMA.RM R11, R27, R0.reuse, 12582913 ;  /* 0x4b4000011b0b7423 */ /* 0x080fe20000004000 */
[----:B------:R-:W-:Y:S01]  /*0a40*/  FFMA.RM R14, R29, R0, 12582913 ;  /* 0x4b4000011d0e7423 */ /* 0x000fe20000004000 */
[----:B------:R-:W-:Y:S02]  /*0a50*/  FFMA.SAT R27, R21, R8, 0.5 ;  /* 0x3f000000151b7423 */ /* 0x000fe40000002008 */
[----:B------:R-:W-:Y:S01]  /*0a60*/  FADD R20, R11, -12583039 ;  /* 0xcb40007f0b147421 */ /* 0x000fe20000000000 */
[----:B-1----:R-:W-:Y:S01]  /*0a70*/  FFMA R16, R18, R16, R25 ;  /* 0x0000001012107223 */ /* 0x002fe20000000019 */
[----:B------:R-:W-:Y:S01]  /*0a80*/  FADD R18, R14, -12583039 ;  /* 0xcb40007f0e127421 */ /* 0x000fe20000000000 */
[----:B------:R-:W-:Y:S01]  /*0a90*/  FADD R25, R17, -R10 ;  /* 0x8000000a11197221 */ /* 0x000fe20000000000 */
[----:B------:R-:W-:Y:S01]  /*0aa0*/  FFMA R20, R19, 1.4426950216293334961, -R20 ;  /* 0x3fb8aa3b13147823 */ /* 0x000fe20000000814 */
[----:B------:R-:W-:Y:S01]  /*0ab0*/  FFMA.RM R17, R27, R0, 12582913 ;  /* 0x4b4000011b117423 */ /* 0x000fe20000004000 */
[----:B------:R-:W-:Y:S01]  /*0ac0*/  FFMA R18, R23, 1.4426950216293334961, -R18 ;  /* 0x3fb8aa3b17127823 */ /* 0x000fe20000000812 */
[----:B------:R-:W-:Y:S01]  /*0ad0*/  FFMA.SAT R27, R25, R8, 0.5 ;  /* 0x3f000000191b7423 */ /* 0x000fe20000002008 */
[----:B------:R-:W-:Y:S01]  /*0ae0*/  FFMA R19, R19, 1.925963033500011079e-08, R20 ;  /* 0x32a5706013137823 */ /* 0x000fe20000000014 */
[----:B------:R-:W-:Y:S01]  /*0af0*/  FADD R24, R17, -12583039 ;  /* 0xcb40007f11187421 */ /* 0x000fe20000000000 */
[----:B------:R-:W-:Y:S01]  /*0b00*/  FFMA R20, R23, 1.925963033500011079e-08, R18 ;  /* 0x32a5706017147823 */ /* 0x000fe20000000012 */
[----:B------:R-:W-:Y:S01]  /*0b10*/  FFMA.RM R18, R27, R0, 12582913 ;  /* 0x4b4000011b127423 */ /* 0x000fe20000004000 */
[----:B------:R-:W-:Y:S01]  /*0b20*/  FFMA.SAT R27, R15, R8, 0.5 ;  /* 0x3f0000000f1b7423 */ /* 0x000fe20000002008 */
[----:B------:R-:W-:Y:S01]  /*0b30*/  FADD R23, R13, -R10 ;  /* 0x8000000a0d177221 */ /* 0x000fe20000000000 */
[----:B------:R-:W-:Y:S01]  /*0b40*/  FFMA R24, R21, 1.4426950216293334961, -R24 ;  /* 0x3fb8aa3b15187823 */ /* 0x000fe20000000818 */
[----:B------:R-:W0:Y:S01]  /*0b50*/  MUFU.EX2 R19, R19 ;  /* 0x0000001300137308 */ /* 0x000e220000000800 */
[----:B------:R-:W-:Y:S01]  /*0b60*/  FFMA.RM R13, R27, R0, 12582913 ;  /* 0x4b4000011b0d7423 */ /* 0x000fe20000004000 */
[----:B------:R-:W-:Y:S01]  /*0b70*/  FADD R26, R18, -12583039 ;  /* 0xcb40007f121a7421 */ /* 0x000fe20000000000 */
[----:B------:R-:W-:Y:S01]  /*0b80*/  FFMA.SAT R27, R23, R8, 0.5 ;  /* 0x3f000000171b7423 */ /* 0x000fe20000002008 */
[----:B------:R-:W-:Y:S01]  /*0b90*/  FFMA R21, R21, 1.925963033500011079e-08, R24 ;  /* 0x32a5706015157823 */ /* 0x000fe20000000018 */
[----:B------:R-:W-:Y:S01]  /*0ba0*/  FADD R8, R13, -12583039 ;  /* 0xcb40007f0d087421 */ /* 0x000fe20000000000 */
[----:B------:R-:W-:Y:S01]  /*0bb0*/  FFMA R26, R25, 1.4426950216293334961, -R26 ;  /* 0x3fb8aa3b191a7823 */ /* 0x000fe2000000081a */
[----:B------:R-:W-:Y:S01]  /*0bc0*/  FFMA.RM R0, R27, R0, 12582913 ;  /* 0x4b4000011b007423 */ /* 0x000fe20000004000 */
[----:B------:R-:W1:Y:S01]  /*0bd0*/  MUFU.EX2 R20, R20 ;  /* 0x0000001400147308 */ /* 0x000e620000000800 */
[----:B------:R-:W-:Y:S01]  /*0be0*/  FFMA R24, R15, 1.4426950216293334961, -R8 ;  /* 0x3fb8aa3b0f187823 */ /* 0x000fe20000000808 */
[----:B------:R-:W-:Y:S01]  /*0bf0*/  FFMA R25, R25, 1.925963033500011079e-08, R26 ;  /* 0x32a5706019197823 */ /* 0x000fe2000000001a */
[----:B------:R-:W-:Y:S01]  /*0c00*/  FADD R28, R0, -12583039 ;  /* 0xcb40007f001c7421 */ /* 0x000fe20000000000 */
[----:B------:R-:W-:Y:S01]  /*0c10*/  SHF.L.U32 R17, R17, 0x17, RZ ;  /* 0x0000001711117819 */ /* 0x000fe200000006ff */
[----:B------:R-:W-:Y:S01]  /*0c20*/  FFMA R26, R15, 1.925963033500011079e-08, R24 ;  /* 0x32a570600f1a7823 */ /* 0x000fe20000000018 */
[----:B------:R-:W-:Y:S01]  /*0c30*/  SHF.L.U32 R15, R11, 0x17, RZ ;  /* 0x000000170b0f7819 */ /* 0x000fe200000006ff */
[----:B------:R-:W-:Y:S01]  /*0c40*/  FFMA R28, R23, 1.4426950216293334961, -R28 ;  /* 0x3fb8aa3b171c7823 */ /* 0x000fe2000000081c */
[----:B------:R-:W2:Y:S01]  /*0c50*/  MUFU.EX2 R21, R21 ;  /* 0x0000001500157308 */ /* 0x000ea20000000800 */
[----:B------:R-:W-:-:S02]  /*0c60*/  SHF.L.U32 R24, R14, 0x17, RZ ;  /* 0x000000170e187819 */ /* 0x000fc400000006ff */
[----:B------:R-:W-:Y:S01]  /*0c70*/  FFMA R28, R23, 1.925963033500011079e-08, R28 ;  /* 0x32a57060171c7823 */ /* 0x000fe2000000001c */
[----:B0-----:R-:W-:Y:S01]  /*0c80*/  FFMA R15, R15, R19, R16 ;  /* 0x000000130f0f7223 */ /* 0x001fe20000000010 */
[----:B------:R-:W-:Y:S02]  /*0c90*/  SHF.L.U32 R18, R18, 0x17, RZ ;  /* 0x0000001712127819 */ /* 0x000fe400000006ff */
[----:B------:R-:W-:Y:S01]  /*0ca0*/  SHF.L.U32 R13, R13, 0x17, RZ ;  /* 0x000000170d0d7819 */ /* 0x000fe200000006ff */
[----:B------:R-:W0:Y:S01]  /*0cb0*/  MUFU.EX2 R8, R25 ;  /* 0x0000001900087308 */ /* 0x000e220000000800 */
[----:B-1----:R-:W-:Y:S01]  /*0cc0*/  FFMA R20, R24, R20, R15 ;  /* 0x0000001418147223 */ /* 0x002fe2000000000f */
[----:B------:R-:W-:-:S06]  /*0cd0*/  SHF.L.U32 R0, R0, 0x17, RZ ;  /* 0x0000001700007819 */ /* 0x000fcc00000006ff */
[----:B------:R-:W1:Y:S01]  /*0ce0*/  MUFU.EX2 R11, R26 ;  /* 0x0000001a000b7308 */ /* 0x000e620000000800 */
[----:B--2---:R-:W-:-:S07]  /*0cf0*/  FFMA R17, R17, R21, R20 ;  /* 0x0000001511117223 */ /* 0x004fce0000000014 */
[----:B------:R-:W2:Y:S01]  /*0d00*/  MUFU.EX2 R14, R28 ;  /* 0x0000001c000e7308 */ /* 0x000ea20000000800 */
[----:B0-----:R-:W-:-:S04]  /*0d10*/  FFMA R8, R18, R8, R17 ;  /* 0x0000000812087223 */ /* 0x001fc80000000011 */
[----:B-1----:R-:W-:-:S04]  /*0d20*/  FFMA R11, R13, R11, R8 ;  /* 0x0000000b0d0b7223 */ /* 0x002fc80000000008 */
[----:B--2---:R-:W-:Y:S01]  /*0d30*/  FFMA R11, R0, R14, R11 ;  /* 0x0000000e000b7223 */ /* 0x004fe2000000000b */
[----:B------:R-:W-:Y:S06]  /*0d40*/  @P1 BRA `(.L_x_8) ;  /* 0xfffffff800a41947 */ /* 0x000fec000383ffff */
.L_x_7:
        /* <DEDUP_REMOVED lines=8> */
[----:B------:R-:W3:Y:S04]  /*0dd0*/  LDG.E R13, desc[UR6][R14.64+0x4] ;  /* 0x000004060e0d7981 */ /* 0x000ee8000c1e1900 */
[----:B------:R-:W4:Y:S04]  /*0de0*/  LDG.E R17, desc[UR6][R14.64+0x8] ;  /* 0x000008060e117981 */ /* 0x000f28000c1e1900 */
[----:B------:R0:W5:Y:S01]  /*0df0*/  LDG.E R19, desc[UR6][R14.64+0xc] ;  /* 0x00000c060e137981 */ /* 0x000162000c1e1900 */
[----:B------:R-:W-:Y:S01]  /*0e00*/  HFMA2 R21, -RZ, RZ, 0.96630859375, -0.0022525787353515625 ;  /* 0x3bbb989dff157431 */ /* 0x000fe200000001ff */
[----:B------:R-:W-:Y:S01]  /*0e10*/  IADD3 R7, PT, PT, R7, 0x4, RZ ;  /* 0x0000000407077810 */ /* 0x000fe20007ffe0ff */
[----:B--2---:R-:W-:Y:S01]  /*0e20*/  FADD R8, R5, -R10 ;  /* 0x8000000a05087221 */ /* 0x004fe20000000000 */
[----:B------:R-:W-:-:S03]  /*0e30*/  MOV R5, 0x437c0000 ;  /* 0x437c000000057802 */ /* 0x000fc60000000f00 */
[----:B------:R-:W-:Y:S01]  /*0e40*/  FFMA.SAT R0, R8, R21, 0.5 ;  /* 0x3f00000008007423 */ /* 0x000fe20000002015 */
[----:B---3--:R-:W-:-:S03]  /*0e50*/  FADD R16, R13, -R10 ;  /* 0x8000000a0d107221 */ /* 0x008fc60000000000 */
[----:B------:R-:W-:Y:S01]  /*0e60*/  FFMA.RM R0, R0, R5, 12582913 ;  /* 0x4b40000100007423 */ /* 0x000fe20000004005 */
[----:B------:R-:W-:Y:S01]  /*0e70*/  FFMA.SAT R4, R16, R21, 0.5 ;  /* 0x3f00000010047423 */ /* 0x000fe20000002015 */
[----:B----4-:R-:W-:Y:S02]  /*0e80*/  FADD R6, R17, -R10 ;  /* 0x8000000a11067221 */ /* 0x010fe40000000000 */
[----:B------:R-:W-:Y:S01]  /*0e90*/  FADD R13, R0, -12583039 ;  /* 0xcb40007f000d7421 */ /* 0x000fe20000000000 */
[----:B------:R-:W-:Y:S01]  /*0ea0*/  FFMA.RM R4, R4, R5, 12582913 ;  /* 0x4b40000104047423 */ /* 0x000fe20000004005 */
[----:B------:R-:W-:Y:S01]  /*0eb0*/  FFMA.SAT R18, R6, R21, 0.5 ;  /* 0x3f00000006127423 */ /* 0x000fe20000002015 */
[----:B------:R-:W-:Y:S01]  /*0ec0*/  SHF.L.U32 R0, R0, 0x17, RZ ;  /* 0x0000001700007819 */ /* 0x000fe200000006ff */
[----:B------:R-:W-:Y:S01]  /*0ed0*/  FFMA R13, R8, 1.4426950216293334961, -R13 ;  /* 0x3fb8aa3b080d7823 */ /* 0x000fe2000000080d */
[----:B0-----:R-:W-:-:S03]  /*0ee0*/  FADD R15, R4, -12583039 ;  /* 0xcb40007f040f7421 */ /* 0x001fc60000000000 */
[----:B------:R-:W-:Y:S01]  /*0ef0*/  FFMA R14, R8, 1.925963033500011079e-08, R13 ;  /* 0x32a57060080e7823 */ /* 0x000fe2000000000d */
[----:B-----5:R-:W-:Y:S01]  /*0f00*/  FADD R13, R19, -R10 ;  /* 0x8000000a130d7221 */ /* 0x020fe20000000000 */
[----:B------:R-:W-:Y:S01]  /*0f10*/  FFMA.RM R8, R18, R5, 12582913 ;  /* 0x4b40000112087423 */ /* 0x000fe20000004005 */
[----:B------:R-:W-:Y:S02]  /*0f20*/  FFMA R15, R16, 1.4426950216293334961, -R15 ;  /* 0x3fb8aa3b100f7823 */ /* 0x000fe4000000080f */
[----:B------:R-:W-:Y:S01]  /*0f30*/  FFMA.SAT R18, R13, R21, 0.5 ;  /* 0x3f0000000d127423 */ /* 0x000fe20000002015 */
[----:B------:R-:W-:Y:S01]  /*0f40*/  FADD R17, R8, -12583039 ;  /* 0xcb40007f08117421 */ /* 0x000fe20000000000 */
[----:B------:R-:W-:Y:S01]  /*0f50*/  FFMA R15, R16, 1.925963033500011079e-08, R15 ;  /* 0x32a57060100f7823 */ /* 0x000fe2000000000f */
[----:B------:R-:W0:Y:S01]  /*0f60*/  MUFU.EX2 R14, R14 ;  /* 0x0000000e000e7308 */ /* 0x000e220000000800 */
[----:B------:R-:W-:Y:S01]  /*0f70*/  FFMA.RM R18, R18, R5, 12582913 ;  /* 0x4b40000112127423 */ /* 0x000fe20000004005 */
[----:B------:R-:W-:Y:S01]  /*0f80*/  FFMA R17, R6, 1.4426950216293334961, -R17 ;  /* 0x3fb8aa3b06117823 */ /* 0x000fe20000000811 */
[----:B------:R-:W-:-:S02]  /*0f90*/  SHF.L.U32 R5, R4, 0x17, RZ ;  /* 0x0000001704057819 */ /* 0x000fc400000006ff */
[----:B------:R-:W-:Y:S01]  /*0fa0*/  FADD R16, R18, -12583039 ;  /* 0xcb40007f12107421 */ /* 0x000fe20000000000 */
[----:B------:R-:W-:Y:S01]  /*0fb0*/  FFMA R17, R6, 1.925963033500011079e-08, R17 ;  /* 0x32a5706006117823 */ /* 0x000fe20000000011 */
[----:B------:R-:W-:Y:S01]  /*0fc0*/  SHF.L.U32 R18, R18, 0x17, RZ ;  /* 0x0000001712127819 */ /* 0x000fe200000006ff */
[----:B------:R-:W1:Y:S01]  /*0fd0*/  MUFU.EX2 R15, R15 ;  /* 0x0000000f000f7308 */ /* 0x000e620000000800 */
[----:B------:R-:W-:-:S04]  /*0fe0*/  FFMA R16, R13, 1.4426950216293334961, -R16 ;  /* 0x3fb8aa3b0d107823 */ /* 0x000fc80000000810 */
[----:B------:R-:W-:-:S03]  /*0ff0*/  FFMA R16, R13, 1.925963033500011079e-08, R16 ;  /* 0x32a570600d107823 */ /* 0x000fc60000000010 */
[----:B------:R-:W2:Y:S01]  /*1000*/  MUFU.EX2 R17, R17 ;  /* 0x0000001100117308 */ /* 0x000ea20000000800 */
[----:B0-----:R-:W-:Y:S01]  /*1010*/  FFMA R0, R0, R14, R11 ;  /* 0x0000000e00007223 */ /* 0x001fe2000000000b */
[----:B------:R-:W-:-:S06]  /*1020*/  SHF.L.U32 R11, R8, 0x17, RZ ;  /* 0x00000017080b7819 */ /* 0x000fcc00000006ff */
[----:B------:R-:W0:Y:S01]  /*1030*/  MUFU.EX2 R16, R16 ;  /* 0x0000001000107308 */ /* 0x000e220000000800 */
[----:B-1----:R-:W-:-:S04]  /*1040*/  FFMA R0, R5, R15, R0 ;  /* 0x0000000f05007223 */ /* 0x002fc80000000000 */
[----:B--2---:R-:W-:-:S04]  /*1050*/  FFMA R11, R11, R17, R0 ;  /* 0x000000110b0b7223 */ /* 0x004fc80000000000 */
[----:B0-----:R-:W-:-:S07]  /*1060*/  FFMA R11, R18, R16, R11 ;  /* 0x00000010120b7223 */ /* 0x001fce000000000b */
.L_x_9:
[----:B------:R-:W-:Y:S05]  /*1070*/  BRA.U !UP0, `(.L_x_6) ;  /* 0x0000000108a87547 */ /* 0x000fea000b800000 */
[----:B------:R-:W-:Y:S02]  /*1080*/  UISETP.NE.AND UP0, UPT, UR5, 0x1, UPT ;  /* 0x000000010500788c */ /* 0x000fe4000bf05270 */
[----:B------:R-:W-:-:S04]  /*1090*/  ULOP3.LUT UR4, UR4, 0x1, URZ, 0xc0, !UPT ;  /* 0x0000000104047892 */ /* 0x000fc8000f8ec0ff */
[----:B------:R-:W-:-:S03]  /*10a0*/  UISETP.NE.U32.AND UP1, UPT, UR4, 0x1, UPT ;  /* 0x000000010400788c */ /* 0x000fc6000bf25070 */
[----:B------:R-:W-:Y:S08]  /*10b0*/  BRA.U !UP0, `(.L_x_10) ;  /* 0x0000000108607547 */ /* 0x000ff0000b800000 */
[----:B------:R-:W-:-:S05]  /*10c0*/  IMAD.WIDE.U32 R4, R7, 0x4, R2 ;  /* 0x0000000407047825 */ /* 0x000fca00078e0002 */
[----:B------:R-:W2:Y:S04]  /*10d0*/  LDG.E R13, desc[UR6][R4.64] ;  /* 0x00000006040d7981 */ /* 0x000ea8000c1e1900 */
[----:B------:R-:W3:Y:S01]  /*10e0*/  LDG.E R17, desc[UR6][R4.64+0x4] ;  /* 0x0000040604117981 */ /* 0x000ee2000c1e1900 */
[----:B------:R-:W-:Y:S01]  /*10f0*/  HFMA2 R0, -RZ, RZ, 0.96630859375, -0.0022525787353515625 ;  /* 0x3bbb989dff007431 */ /* 0x000fe200000001ff */
[----:B------:R-:W-:Y:S02]  /*1100*/  MOV R15, 0x437c0000 ;  /* 0x437c0000000f7802 */ /* 0x000fe40000000f00 */
[----:B------:R-:W-:Y:S01]  /*1110*/  IADD3 R7, PT, PT, R7, 0x2, RZ ;  /* 0x0000000207077810 */ /* 0x000fe20007ffe0ff */
[----:B--2---:R-:W-:-:S04]  /*1120*/  FADD R13, R13, -R10 ;  /* 0x8000000a0d0d7221 */ /* 0x004fc80000000000 */
[----:B------:R-:W-:Y:S01]  /*1130*/  FFMA.SAT R6, R13, R0, 0.5 ;  /* 0x3f0000000d067423 */ /* 0x000fe20000002000 */
[----:B---3--:R-:W-:-:S03]  /*1140*/  FADD R17, R17, -R10 ;  /* 0x8000000a11117221 */ /* 0x008fc60000000000 */
[----:B------:R-:W-:Y:S01]  /*1150*/  FFMA.RM R6, R6, R15, 12582913 ;  /* 0x4b40000106067423 */ /* 0x000fe2000000400f */
[----:B------:R-:W-:-:S03]  /*1160*/  FFMA.SAT R8, R17, R0, 0.5 ;  /* 0x3f00000011087423 */ /* 0x000fc60000002000 */
[----:B------:R-:W-:Y:S01]  /*1170*/  FADD R0, R6, -12583039 ;  /* 0xcb40007f06007421 */ /* 0x000fe20000000000 */
[----:B------:R-:W-:Y:S01]  /*1180*/  FFMA.RM R8, R8, R15, 12582913 ;  /* 0x4b40000108087423 */ /* 0x000fe2000000400f */
[----:B------:R-:W-:Y:S02]  /*1190*/  SHF.L.U32 R6, R6, 0x17, RZ ;  /* 0x0000001706067819 */ /* 0x000fe400000006ff */
[C---:B------:R-:W-:Y:S01]  /*11a0*/  FFMA R0, R13.reuse, 1.4426950216293334961, -R0 ;  /* 0x3fb8aa3b0d007823 */ /* 0x040fe20000000800 */
[C---:B------:R-:W-:Y:S01]  /*11b0*/  FADD R4, R8.reuse, -12583039 ;  /* 0xcb40007f08047421 */ /* 0x040fe20000000000 */
[----:B------:R-:W-:Y:S02]  /*11c0*/  SHF.L.U32 R5, R8, 0x17, RZ ;  /* 0x0000001708057819 */ /* 0x000fe400000006ff */
[----:B------:R-:W-:Y:S01]  /*11d0*/  FFMA R0, R13, 1.925963033500011079e-08, R0 ;  /* 0x32a570600d007823 */ /* 0x000fe20000000000 */
[----:B------:R-:W-:-:S04]  /*11e0*/  FFMA R4, R17, 1.4426950216293334961, -R4 ;  /* 0x3fb8aa3b11047823 */ /* 0x000fc80000000804 */
[----:B------:R-:W-:Y:S01]  /*11f0*/  FFMA R4, R17, 1.925963033500011079e-08, R4 ;  /* 0x32a5706011047823 */ /* 0x000fe20000000004 */
[----:B------:R-:W0:Y:S08]  /*1200*/  MUFU.EX2 R0, R0 ;  /* 0x0000000000007308 */ /* 0x000e300000000800 */
[----:B------:R-:W1:Y:S01]  /*1210*/  MUFU.EX2 R4, R4 ;  /* 0x0000000400047308 */ /* 0x000e620000000800 */
[----:B0-----:R-:W-:-:S04]  /*1220*/  FFMA R6, R6, R0, R11 ;  /* 0x0000000006067223 */ /* 0x001fc8000000000b */
[----:B-1----:R-:W-:-:S07]  /*1230*/  FFMA R11, R5, R4, R6 ;  /* 0x00000004050b7223 */ /* 0x002fce0000000006 */
.L_x_10:
[----:B------:R-:W-:Y:S05]  /*1240*/  BRA.U UP1, `(.L_x_6) ;  /* 0x0000000101347547 */ /* 0x000fea000b800000 */
[----:B------:R-:W-:-:S06]  /*1250*/  IMAD.WIDE.U32 R4, R7, 0x4, R2 ;  /* 0x0000000407047825 */ /* 0x000fcc00078e0002 */
[----:B------:R-:W2:Y:S01]  /*1260*/  LDG.E R5, desc[UR6][R4.64] ;  /* 0x0000000604057981 */ /* 0x000ea2000c1e1900 */
[----:B------:R-:W-:Y:S01]  /*1270*/  HFMA2 R7, -RZ, RZ, 0.96630859375, -0.0022525787353515625 ;  /* 0x3bbb989dff077431 */ /* 0x000fe200000001ff */
[----:B------:R-:W-:Y:S01]  /*1280*/  MOV R13, 0x437c0000 ;  /* 0x437c0000000d7802 */ /* 0x000fe20000000f00 */
[----:B--2---:R-:W-:-:S04]  /*1290*/  FADD R0, R5, -R10 ;  /* 0x8000000a05007221 */ /* 0x004fc80000000000 */
[----:B------:R-:W-:-:S04]  /*12a0*/  FFMA.SAT R6, R0, R7, 0.5 ;  /* 0x3f00000000067423 */ /* 0x000fc80000002007 */
[----:B------:R-:W-:-:S04]  /*12b0*/  FFMA.RM R6, R6, R13, 12582913 ;  /* 0x4b40000106067423 */ /* 0x000fc8000000400d */
[C---:B------:R-:W-:Y:S01]  /*12c0*/  FADD R7, R6.reuse, -12583039 ;  /* 0xcb40007f06077421 */ /* 0x040fe20000000000 */
[----:B------:R-:W-:-:S03]  /*12d0*/  SHF.L.U32 R6, R6, 0x17, RZ ;  /* 0x0000001706067819 */ /* 0x000fc600000006ff */
[----:B------:R-:W-:-:S04]  /*12e0*/  FFMA R7, R0, 1.4426950216293334961, -R7 ;  /* 0x3fb8aa3b00077823 */ /* 0x000fc80000000807 */
[----:B------:R-:W-:-:S06]  /*12f0*/  FFMA R7, R0, 1.925963033500011079e-08, R7 ;  /* 0x32a5706000077823 */ /* 0x000fcc0000000007 */
[----:B------:R-:W0:Y:S02]  /*1300*/  MUFU.EX2 R7, R7 ;  /* 0x0000000700077308 */ /* 0x000e240000000800 */
[----:B0-----:R-:W-:-:S07]  /*1310*/  FFMA R11, R6, R7, R11 ;  /* 0x00000007060b7223 */ /* 0x001fce000000000b */
.L_x_6:
[----:B------:R-:W0:Y:S02]  /*1320*/  LDC R0, c[0x0][0x394] ;  /* 0x0000e500ff007b82 */ /* 0x000e240000000800 */
[----:B0-----:R-:W-:-:S13]  /*1330*/  ISETP.GE.AND P0, PT, R0, 0x1, PT ;  /* 0x000000010000780c */ /* 0x001fda0003f06270 */
[----:B------:R-:W-:Y:S05]  /*1340*/  @!P0 EXIT ;  /* 0x000000000000894d */ /* 0x000fea0003800000 */
[C---:B------:R-:W-:Y:S01]  /*1350*/  ISETP.GE.U32.AND P0, PT, R0.reuse, 0x8, PT ;  /* 0x000000080000780c */ /* 0x040fe20003f06070 */
[----:B------:R-:W-:Y:S01]  /*1360*/  HFMA2 R13, -RZ, RZ, 0, 0 ;  /* 0x00000000ff0d7431 */ /* 0x000fe200000001ff */
[----:B------:R-:W-:-:S11]  /*1370*/  LOP3.LUT R22, R0, 0x7, RZ, 0xc0, !PT ;  /* 0x0000000700167812 */ /* 0x000fd600078ec0ff */
[----:B------:R-:W-:Y:S05]  /*1380*/  @!P0 BRA `(.L_x_11) ;  /* 0x0000000c005c8947 */ /* 0x000fea0003800000 */
[----:B------:R-:W0:Y:S01]  /*1390*/  LDCU.128 UR8, c[0x0][0x380] ;  /* 0x00007000ff0877ac */ /* 0x000e220008000c00 */
[C---:B------:R-:W-:Y:S02]  /*13a0*/  LEA R8, P0, R9.reuse, 0x10, 0x2 ;  /* 0x0000001009087811 */ /* 0x040fe400078010ff */
[----:B------:R-:W-:Y:S02]  /*13b0*/  LOP3.LUT R13, R0, 0x7ffffff8, RZ, 0xc0, !PT ;  /* 0x7ffffff8000d7812 */ /* 0x000fe400078ec0ff */
[----:B------:R-:W-:Y:S02]  /*13c0*/  LEA.HI.X R15, R9, RZ, R12, 0x2, P0 ;  /* 0x000000ff090f7211 */ /* 0x000fe400000f140c */
[----:B------:R-:W-:Y:S02]  /*13d0*/  IADD3 R20, PT, PT, -R13, RZ, RZ ;  /* 0x000000ff0d147210 */ /* 0x000fe40007ffe1ff */
[C---:B0-----:R-:W-:Y:S02]  /*13e0*/  IADD3 R4, P1, PT, R8.reuse, UR8, RZ ;  /* 0x0000000808047c10 */ /* 0x041fe4000ff3e0ff */
[----:B------:R-:W-:-:S02]  /*13f0*/  IADD3 R8, P2, PT, R8, UR10, RZ ;  /* 0x0000000a08087c10 */ /* 0x000fc4000ff5e0ff */
[C---:B------:R-:W-:Y:S02]  /*1400*/  IADD3.X R5, PT, PT, R15.reuse, UR9, RZ, P1, !PT ;  /* 0x000000090f057c10 */ /* 0x040fe40008ffe4ff */
[----:B------:R-:W-:-:S09]  /*1410*/  IADD3.X R15, PT, PT, R15, UR11, RZ, P2, !PT ;  /* 0x0000000b0f0f7c10 */ /* 0x000fd200097fe4ff */
.L_x_20:
[----:B0-----:R-:W2:Y:S01]  /*1420*/  LDG.E R7, desc[UR6][R4.64+-0x10] ;  /* 0xfffff00604077981 */ /* 0x001ea2000c1e1900 */
[----:B------:R-:W-:Y:S01]  /*1430*/  HFMA2 R17, -RZ, RZ, 3.7421875, 0 ;  /* 0x437c0000ff117431 */ /* 0x000fe200000001ff */
[----:B------:R-:W-:Y:S01]  /*1440*/  MOV R0, 0x3bbb989d ;  /* 0x3bbb989d00007802 */ /* 0x000fe20000000f00 */
[----:B------:R-:W0:Y:S01]  /*1450*/  MUFU.RCP R14, R11 ;  /* 0x0000000b000e7308 */ /* 0x000e220000001000 */
[----:B------:R-:W-:-:S04]  /*1460*/  IADD3 R20, PT, PT, R20, 0x8, RZ ;  /* 0x0000000814147810 */ /* 0x000fc80007ffe0ff */
[----:B------:R-:W-:Y:S01]  /*1470*/  ISETP.NE.AND P2, PT, R20, RZ, PT ;  /* 0x000000ff1400720c */ /* 0x000fe20003f45270 */
[----:B--2---:R-:W-:-:S04]  /*1480*/  FADD R7, R7, -R10 ;  /* 0x8000000a07077221 */ /* 0x004fc80000000000 */
[----:B------:R-:W-:-:S04]  /*1490*/  FFMA.SAT R0, R7, R0, 0.5 ;  /* 0x3f00000007007423 */ /* 0x000fc80000002000 */
[----:B------:R-:W-:Y:S01]  /*14a0*/  FFMA.RM R0, R0, R17, 12582913 ;  /* 0x4b40000100007423 */ /* 0x000fe20000004011 */
[----:B0-----:R-:W-:-:S03]  /*14b0*/  FFMA R17, R14, -R11, 1 ;  /* 0x3f8000000e117423 */ /* 0x001fc6000000080b */
[C---:B------:R-:W-:Y:S01]  /*14c0*/  FADD R6, R0.reuse, -12583039 ;  /* 0xcb40007f00067421 */ /* 0x040fe20000000000 */
[----:B------:R-:W-:Y:S01]  /*14d0*/  SHF.L.U32 R0, R0, 0x17, RZ ;  /* 0x0000001700007819 */ /* 0x000fe200000006ff */
[----:B------:R-:W-:Y:S02]  /*14e0*/  FFMA R17, R14, R17, R14 ;  /* 0x000000110e117223 */ /* 0x000fe4000000000e */
[----:B------:R-:W-:-:S04]  /*14f0*/  FFMA R6, R7, 1.4426950216293334961, -R6 ;  /* 0x3fb8aa3b07067823 */ /* 0x000fc80000000806 */
[----:B------:R-:W-:-:S04]  /*1500*/  FFMA R6, R7, 1.925963033500011079e-08, R6 ;  /* 0x32a5706007067823 */ /* 0x000fc80000000006 */
[----:B------:R0:W1:Y:S02]  /*1510*/  MUFU.EX2 R7, R6 ;  /* 0x0000000600077308 */ /* 0x0000640000000800 */
[----:B0-----:R-:W-:Y:S01]  /*1520*/  MOV R6, R8 ;  /* 0x0000000800067202 */ /* 0x001fe20000000f00 */
[----:B-1----:R-:W-:-:S05]  /*1530*/  FMUL R0, R0, R7 ;  /* 0x0000000700007220 */ /* 0x002fca0000400000 */
[----:B------:R-:W0:Y:S01]  /*1540*/  FCHK P0, R0, R11 ;  /* 0x0000000b00007302 */ /* 0x000e220000000000 */
[----:B------:R-:W-:-:S04]  /*1550*/  FFMA R14, R0, R17, RZ ;  /* 0x00000011000e7223 */ /* 0x000fc800000000ff */
[----:B------:R-:W-:-:S04]  /*1560*/  FFMA R7, R14, -R11, R0 ;  /* 0x8000000b0e077223 */ /* 0x000fc80000000000 */
[----:B------:R-:W-:Y:S01]  /*1570*/  FFMA R17, R17, R7, R14 ;  /* 0x0000000711117223 */ /* 0x000fe2000000000e */
[----:B------:R-:W-:Y:S01]  /*1580*/  MOV R7, R15 ;  /* 0x0000000f00077202 */ /* 0x000fe20000000f00 */
[----:B0-----:R-:W-:Y:S06]  /*1590*/  @!P0 BRA `(.L_x_12) ;  /* 0x0000000000088947 */ /* 0x001fec0003800000 */
[----:B------:R-:W-:-:S07]  /*15a0*/  MOV R8, 0x15c0 ;  /* 0x000015c000087802 */ /* 0x000fce0000000f00 */
[----:B------:R-:W-:Y:S05]  /*15b0*/  CALL.REL.NOINC `($__internal_0_$__cuda_sm3x_div_rn_noftz_f32_slowpath) ;  /* 0x0000001800187944 */ /* 0x000fea0003c00000 */
.L_x_12:
[----:B------:R0:W-:Y:S04]  /*15c0*/  STG.E desc[UR6][R6.64+-0x10], R17 ;  /* 0xfffff01106007986 */ /* 0x0001e8000c101906 */
[----:B------:R-:W2:Y:S01]  /*15d0*/  LDG.E R15, desc[UR6][R4.64+-0xc] ;  /* 0xfffff406040f7981 */ /* 0x000ea2000c1e1900 */
[----:B------:R-:W-:Y:S01]  /*15e0*/  MOV R0, 0x3bbb989d ;  /* 0x3bbb989d00007802 */ /* 0x000fe20000000f00 */
[----:B------:R-:W1:Y:S01]  /*15f0*/  MUFU.RCP R14, R11 ;  /* 0x0000000b000e7308 */ /* 0x000e620000001000 */
[----:B------:R-:W-:Y:S01]  /*1600*/  MOV R19, 0x437c0000 ;  /* 0x437c000000137802 */ /* 0x000fe20000000f00 */
[----:B--2---:R-:W-:-:S04]  /*1610*/  FADD R15, R15, -R10 ;  /* 0x8000000a0f0f7221 */ /* 0x004fc80000000000 */
[----:B------:R-:W-:-:S04]  /*1620*/  FFMA.SAT R0, R15, R0, 0.5 ;  /* 0x3f0000000f007423 */ /* 0x000fc80000002000 */
[----:B------:R-:W-:Y:S01]  /*1630*/  FFMA.RM R0, R0, R19, 12582913 ;  /* 0x4b40000100007423 */ /* 0x000fe20000004013 */
[----:B-1----:R-:W-:-:S03]  /*1640*/  FFMA R19, R14, -R11, 1 ;  /* 0x3f8000000e137423 */ /* 0x002fc6000000080b */
[C---:B------:R-:W-:Y:S01]  /*1650*/  FADD R8, R0.reuse, -12583039 ;  /* 0xcb40007f00087421 */ /* 0x040fe20000000000 */
[----:B------:R-:W-:-:S03]  /*1660*/  SHF.L.U32 R0, R0, 0x17, RZ ;  /* 0x0000001700007819 */ /* 0x000fc600000006ff */
[----:B------:R-:W-:-:S04]  /*1670*/  FFMA R8, R15, 1.4426950216293334961, -R8 ;  /* 0x3fb8aa3b0f087823 */ /* 0x000fc80000000808 */
[----:B------:R-:W-:-:S04]  /*1680*/  FFMA R8, R15, 1.925963033500011079e-08, R8 ;  /* 0x32a570600f087823 */ /* 0x000fc80000000008 */
[----:B------:R-:W0:Y:S02]  /*1690*/  MUFU.EX2 R15, R8 ;  /* 0x00000008000f7308 */ /* 0x000e240000000800 */
[----:B0-----:R-:W-:Y:S01]  /*16a0*/  FMUL R17, R0, R15 ;  /* 0x0000000f00117220 */ /* 0x001fe20000400000 */
[----:B------:R-:W-:-:S05]  /*16b0*/  FFMA R0, R14, R19, R14 ;  /* 0x000000130e007223 */ /* 0x000fca000000000e */
[----:B------:R-:W0:Y:S01]  /*16c0*/  FCHK P0, R17, R11 ;  /* 0x0000000b11007302 */ /* 0x000e220000000000 */
[----:B------:R-:W-:-:S04]  /*16d0*/  FFMA R14, R0, R17, RZ ;  /* 0x00000011000e7223 */ /* 0x000fc800000000ff */
[----:B------:R-:W-:-:S04]  /*16e0*/  FFMA R15, R14, -R11, R17 ;  /* 0x8000000b0e0f7223 */ /* 0x000fc80000000011 */
[----:B------:R-:W-:Y:S01]  /*16f0*/  FFMA R15, R0, R15, R14 ;  /* 0x0000000f000f7223 */ /* 0x000fe2000000000e */
[----:B0-----:R-:W-:Y:S06]  /*1700*/  @!P0 BRA `(.L_x_13) ;  /* 0x0000000000108947 */ /* 0x001fec0003800000 */
[----:B------:R-:W-:Y:S02]  /*1710*/  MOV R0, R17 ;  /* 0x0000001100007202 */ /* 0x000fe40000000f00 */
[----:B------:R-:W-:-:S07]  /*1720*/  MOV R8, 0x1740 ;  /* 0x0000174000087802 */ /* 0x000fce0000000f00 */
[----:B------:R-:W-:Y:S05]  /*1730*/  CALL.REL.NOINC `($__internal_0_$__cuda_sm3x_div_rn_noftz_f32_slowpath) ;  /* 0x0000001400b87944 */ /* 0x000fea0003c00000 */
[----:B------:R-:W-:-:S07]  /*1740*/  MOV R15, R17 ;  /* 0x00000011000f7202 */ /* 0x000fce0000000f00 */
.L_x_13:
[----:B------:R0:W-:Y:S04]  /*1750*/  STG.E desc[UR6][R6.64+-0xc], R15 ;  /* 0xfffff40f06007986 */ /* 0x0001e8000c101906 */
[----:B------:R-:W2:Y:S01]  /*1760*/  LDG.E R17, desc[UR6][R4.64+-0x8] ;  /* 0xfffff80604117981 */ /* 0x000ea2000c1e1900 */
[----:B------:R-:W-:Y:S01]  /*1770*/  HFMA2 R0, -RZ, RZ, 0.96630859375, -0.0022525787353515625 ;  /* 0x3bbb989dff007431 */ /* 0x000fe200000001ff */
[----:B------:R-:W-:Y:S01]  /*1780*/  MOV R19, 0x437c0000 ;  /* 0x437c000000137802 */ /* 0x000fe20000000f00 */
[----:B------:R-:W1:Y:S01]  /*1790*/  MUFU.RCP R14, R11 ;  /* 0x0000000b000e7308 */ /* 0x000e620000001000 */
        /* <DEDUP_REMOVED lines=8> */
[----:B0-----:R-:W0:Y:S02]  /*1820*/  MUFU.EX2 R15, R8 ;  /* 0x00000008000f7308 */ /* 0x001e240000000800 */
        /* <DEDUP_REMOVED lines=11> */
.L_x_14:
        /* <DEDUP_REMOVED lines=25> */
.L_x_15:
        /* <DEDUP_REMOVED lines=25> */
.L_x_16:
        /* <DEDUP_REMOVED lines=25> */
.L_x_17:
        /* <DEDUP_REMOVED lines=25> */
.L_x_18:
[----:B------:R0:W-:Y:S04]  /*1f20*/  STG.E desc[UR6][R6.64+0x8], R15 ;  /* 0x0000080f06007986 */ /* 0x0001e8000c101906 */
[----:B------:R-:W2:Y:S01]  /*1f30*/  LDG.E R17, desc[UR6][R4.64+0xc] ;  /* 0x00000c0604117981 */ /* 0x000ea2000c1e1900 */
[----:B------:R-:W-:Y:S01]  /*1f40*/  MOV R0, 0x3bbb989d ;  /* 0x3bbb989d00007802 */ /* 0x000fe20000000f00 */
[----:B------:R-:W1:Y:S01]  /*1f50*/  MUFU.RCP R14, R11 ;  /* 0x0000000b000e7308 */ /* 0x000e620000001000 */
[----:B------:R-:W-:Y:S01]  /*1f60*/  MOV R19, 0x437c0000 ;  /* 0x437c000000137802 */ /* 0x000fe20000000f00 */
[----:B--2---:R-:W-:-:S04]  /*1f70*/  FADD R17, R17, -R10 ;  /* 0x8000000a11117221 */ /* 0x004fc80000000000 */
[----:B------:R-:W-:-:S04]  /*1f80*/  FFMA.SAT R0, R17, R0, 0.5 ;  /* 0x3f00000011007423 */ /* 0x000fc80000002000 */
[----:B------:R-:W-:-:S04]  /*1f90*/  FFMA.RM R0, R0, R19, 12582913 ;  /* 0x4b40000100007423 */ /* 0x000fc80000004013 */
[C---:B------:R-:W-:Y:S01]  /*1fa0*/  FADD R8, R0.reuse, -12583039 ;  /* 0xcb40007f00087421 */ /* 0x040fe20000000000 */
[----:B------:R-:W-:-:S03]  /*1fb0*/  SHF.L.U32 R0, R0, 0x17, RZ ;  /* 0x0000001700007819 */ /* 0x000fc600000006ff */
[----:B------:R-:W-:-:S04]  /*1fc0*/  FFMA R8, R17, 1.4426950216293334961, -R8 ;  /* 0x3fb8aa3b11087823 */ /* 0x000fc80000000808 */
[----:B------:R-:W-:Y:S01]  /*1fd0*/  FFMA R8, R17, 1.925963033500011079e-08, R8 ;  /* 0x32a5706011087823 */ /* 0x000fe20000000008 */
[----:B-1----:R-:W-:-:S03]  /*1fe0*/  FFMA R17, R14, -R11, 1 ;  /* 0x3f8000000e117423 */ /* 0x002fc6000000080b */
        /* <DEDUP_REMOVED lines=11> */
.L_x_19:
[----:B------:R0:W-:Y:S01]  /*20a0*/  STG.E desc[UR6][R6.64+0xc], R17 ;  /* 0x00000c1106007986 */ /* 0x0001e2000c101906 */
[----:B------:R-:W-:Y:S02]  /*20b0*/  IADD3 R4, P0, PT, R4, 0x20, RZ ;  /* 0x0000002004047810 */ /* 0x000fe40007f1e0ff */
[----:B------:R-:W-:Y:S02]  /*20c0*/  IADD3 R8, P1, PT, R6, 0x20, RZ ;  /* 0x0000002006087810 */ /* 0x000fe40007f3e0ff */
[----:B------:R-:W-:Y:S02]  /*20d0*/  IADD3.X R5, PT, PT, RZ, R5, RZ, P0, !PT ;  /* 0x00000005ff057210 */ /* 0x000fe400007fe4ff */
[----:B------:R-:W-:Y:S01]  /*20e0*/  IADD3.X R15, PT, PT, RZ, R7, RZ, P1, !PT ;  /* 0x00000007ff0f7210 */ /* 0x000fe20000ffe4ff */
[----:B------:R-:W-:Y:S08]  /*20f0*/  @P2 BRA `(.L_x_20) ;  /* 0xfffffff000c82947 */ /* 0x000ff0000383ffff */
.L_x_11:
[----:B------:R-:W-:-:S13]  /*2100*/  ISETP.NE.AND P0, PT, R22, RZ, PT ;  /* 0x000000ff1600720c */ /* 0x000fda0003f05270 */
[----:B------:R-:W-:Y:S05]  /*2110*/  @!P0 EXIT ;  /* 0x000000000000894d */ /* 0x000fea0003800000 */
[----:B------:R-:W1:Y:S01]  /*2120*/  LDCU UR4, c[0x0][0x394] ;  /* 0x00007280ff0477ac */ /* 0x000e620008000800 */
[----:B------:R-:W-:Y:S01]  /*2130*/  ISETP.GE.U32.AND P0, PT, R22, 0x4, PT ;  /* 0x000000041600780c */ /* 0x000fe20003f06070 */
[----:B-1----:R-:W-:-:S12]  /*2140*/  ULOP3.LUT UR4, UR4, 0x3, URZ, 0xc0, !UPT ;  /* 0x0000000304047892 */ /* 0x002fd8000f8ec0ff */
[----:B------:R-:W-:Y:S05]  /*2150*/  @!P0 BRA `(.L_x_21) ;  /* 0x0000000400ac8947 */ /* 0x000fea0003800000 */
[----:B------:R-:W-:-:S05]  /*2160*/  IMAD.WIDE.U32 R4, R13, 0x4, R2 ;  /* 0x000000040d047825 */ /* 0x000fca00078e0002 */
[----:B0-----:R-:W2:Y:S01]  /*2170*/  LDG.E R7, desc[UR6][R4.64] ;  /* 0x0000000604077981 */ /* 0x001ea2000c1e1900 */
[----:B------:R-:W-:Y:S01]  /*2180*/  HFMA2 R0, -RZ, RZ, 0.96630859375, -0.0022525787353515625 ;  /* 0x3bbb989dff007431 */ /* 0x000fe200000001ff */
[----:B------:R-:W-:Y:S01]  /*2190*/  MOV R15, 0x437c0000 ;  /* 0x437c0000000f7802 */ /* 0x000fe20000000f00 */
[----:B------:R-:W0:Y:S01]  /*21a0*/  MUFU.RCP R8, R11 ;  /* 0x0000000b00087308 */ /* 0x000e220000001000 */
[----:B--2---:R-:W-:-:S04]  /*21b0*/  FADD R7, R7, -R10 ;  /* 0x8000000a07077221 */ /* 0x004fc80000000000 */
[----:B------:R-:W-:-:S04]  /*21c0*/  FFMA.SAT R0, R7, R0, 0.5 ;  /* 0x3f00000007007423 */ /* 0x000fc80000002000 */
[----:B------:R-:W-:Y:S01]  /*21d0*/  FFMA.RM R0, R0, R15, 12582913 ;  /* 0x4b40000100007423 */ /* 0x000fe2000000400f */
[----:B0-----:R-:W-:-:S03]  /*21e0*/  FFMA R15, R8, -R11, 1 ;  /* 0x3f800000080f7423 */ /* 0x001fc6000000080b */
        /* <DEDUP_REMOVED lines=16> */
.L_x_22:
[----:B------:R-:W0:Y:S01]  /*22f0*/  LDC.64 R16, c[0x0][0x388] ;  /* 0x0000e200ff107b82 */ /* 0x000e220000000a00 */
[----:B------:R-:W-:-:S04]  /*2300*/  IADD3 R0, P0, PT, R9, R13, RZ ;  /* 0x0000000d09007210 */ /* 0x000fc80007f1e0ff */
[----:B------:R-:W-:Y:S02]  /*2310*/  IADD3.X R7, PT, PT, RZ, R12, RZ, P0, !PT ;  /* 0x0000000cff077210 */ /* 0x000fe400007fe4ff */
[----:B0-----:R-:W-:-:S04]  /*2320*/  LEA R6, P0, R0, R16, 0x2 ;  /* 0x0000001000067211 */ /* 0x001fc800078010ff */
[----:B------:R-:W-:-:S05]  /*2330*/  LEA.HI.X R7, R0, R17, R7, 0x2, P0 ;  /* 0x0000001100077211 */ /* 0x000fca00000f1407 */
        /* <DEDUP_REMOVED lines=25> */
.L_x_23:
        /* <DEDUP_REMOVED lines=25> */
.L_x_24:
[----:B------:R0:W-:Y:S04]  /*2660*/  STG.E desc[UR6][R6.64+0x8], R15 ;  /* 0x0000080f06007986 */ /* 0x0001e8000c101906 */
[----:B------:R-:W2:Y:S01]  /*2670*/  LDG.E R5, desc[UR6][R4.64+0xc] ;  /* 0x00000c0604057981 */ /* 0x000ea2000c1e1900 */
[----:B------:R-:W-:Y:S01]  /*2680*/  MOV R17, 0x3bbb989d ;  /* 0x3bbb989d00117802 */ /* 0x000fe20000000f00 */
[----:B------:R-:W1:Y:S01]  /*2690*/  MUFU.RCP R14, R11 ;  /* 0x0000000b000e7308 */ /* 0x000e620000001000 */
[----:B------:R-:W-:Y:S01]  /*26a0*/  MOV R19, 0x437c0000 ;  /* 0x437c000000137802 */ /* 0x000fe20000000f00 */
[----:B--2---:R-:W-:Y:S01]  /*26b0*/  FADD R0, R5, -R10 ;  /* 0x8000000a05007221 */ /* 0x004fe20000000000 */
[----:B-1----:R-:W-:-:S03]  /*26c0*/  FFMA R5, R14, -R11, 1 ;  /* 0x3f8000000e057423 */ /* 0x002fc6000000080b */
[----:B------:R-:W-:-:S04]  /*26d0*/  FFMA.SAT R8, R0, R17, 0.5 ;  /* 0x3f00000000087423 */ /* 0x000fc80000002011 */
[----:B------:R-:W-:-:S04]  /*26e0*/  FFMA.RM R8, R8, R19, 12582913 ;  /* 0x4b40000108087423 */ /* 0x000fc80000004013 */
[C---:B------:R-:W-:Y:S01]  /*26f0*/  FADD R17, R8.reuse, -12583039 ;  /* 0xcb40007f08117421 */ /* 0x040fe20000000000 */
[----:B------:R-:W-:-:S03]  /*2700*/  SHF.L.U32 R8, R8, 0x17, RZ ;  /* 0x0000001708087819 */ /* 0x000fc600000006ff */
[----:B------:R-:W-:-:S04]  /*2710*/  FFMA R17, R0, 1.4426950216293334961, -R17 ;  /* 0x3fb8aa3b00117823 */ /* 0x000fc80000000811 */
[----:B------:R-:W-:Y:S01]  /*2720*/  FFMA R17, R0, 1.925963033500011079e-08, R17 ;  /* 0x32a5706000117823 */ /* 0x000fe20000000011 */
[----:B------:R-:W-:-:S05]  /*2730*/  FFMA R0, R14, R5, R14 ;  /* 0x000000050e007223 */ /* 0x000fca000000000e */
[----:B------:R-:W0:Y:S02]  /*2740*/  MUFU.EX2 R17, R17 ;  /* 0x0000001100117308 */ /* 0x000e240000000800 */
[----:B0-----:R-:W-:-:S06]  /*2750*/  FMUL R15, R8, R17 ;  /* 0x00000011080f7220 */ /* 0x001fcc0000400000 */
        /* <DEDUP_REMOVED lines=9> */
.L_x_25:
[----:B------:R1:W-:Y:S01]  /*27f0*/  STG.E desc[UR6][R6.64+0xc], R5 ;  /* 0x00000c0506007986 */ /* 0x0003e2000c101906 */
[----:B------:R-:W-:-:S07]  /*2800*/  IADD3 R13, PT, PT, R13, 0x4, RZ ;  /* 0x000000040d0d7810 */ /* 0x000fce0007ffe0ff */
.L_x_21:
[----:B------:R-:W-:-:S13]  /*2810*/  ISETP.NE.AND P0, PT, RZ, UR4, PT ;  /* 0x00000004ff007c0c */ /* 0x000fda000bf05270 */
[----:B------:R-:W-:Y:S05]  /*2820*/  @!P0 EXIT ;  /* 0x000000000000894d */ /* 0x000fea0003800000 */
[----:B------:R-:W-:-:S09]  /*2830*/  UISETP.NE.AND UP0, UPT, UR4, 0x1, UPT ;  /* 0x000000010400788c */ /* 0x000fd2000bf05270 */
[----:B------:R-:W-:Y:S05]  /*2840*/  BRA.U !UP0, `(.L_x_26) ;  /* 0x0000000108e47547 */ /* 0x000fea000b800000 */
[----:B-1----:R-:W-:-:S05]  /*2850*/  IMAD.WIDE.U32 R4, R13, 0x4, R2 ;  /* 0x000000040d047825 */ /* 0x002fca00078e0002 */
        /* <DEDUP_REMOVED lines=24> */
.L_x_27:
        /* <DEDUP_REMOVED lines=30> */
.L_x_28:
[----:B------:R2:W-:Y:S01]  /*2bc0*/  STG.E desc[UR6][R6.64+0x4], R5 ;  /* 0x0000040506007986 */ /* 0x0005e2000c101906 */
[----:B------:R-:W-:-:S07]  /*2bd0*/  IADD3 R13, PT, PT, R13, 0x2, RZ ;  /* 0x000000020d0d7810 */ /* 0x000fce0007ffe0ff */
.L_x_26:
[----:B------:R-:W3:Y:S02]  /*2be0*/  LDC R0, c[0x0][0x394] ;  /* 0x0000e500ff007b82 */ /* 0x000ee40000000800 */
[----:B---3--:R-:W-:-:S04]  /*2bf0*/  LOP3.LUT R0, R0, 0x1, RZ, 0xc0, !PT ;  /* 0x0000000100007812 */ /* 0x008fc800078ec0ff */
[----:B------:R-:W-:-:S13]  /*2c00*/  ISETP.NE.U32.AND P0, PT, R0, 0x1, PT ;  /* 0x000000010000780c */ /* 0x000fda0003f05070 */
[----:B------:R-:W-:Y:S05]  /*2c10*/  @P0 EXIT ;  /* 0x000000000000094d */ /* 0x000fea0003800000 */
[----:B------:R-:W-:-:S06]  /*2c20*/  IMAD.WIDE.U32 R2, R13, 0x4, R2 ;  /* 0x000000040d027825 */ /* 0x000fcc00078e0002 */
[----:B------:R-:W3:Y:S01]  /*2c30*/  LDG.E R3, desc[UR6][R2.64] ;  /* 0x0000000602037981 */ /* 0x000ee2000c1e1900 */
[----:B-12---:R-:W-:Y:S01]  /*2c40*/  HFMA2 R5, -RZ, RZ, 0.96630859375, -0.0022525787353515625 ;  /* 0x3bbb989dff057431 */ /* 0x006fe200000001ff */
[----:B0-----:R-:W-:Y:S01]  /*2c50*/  MOV R7, 0x437c0000 ;  /* 0x437c000000077802 */ /* 0x001fe20000000f00 */
[----:B------:R-:W0:Y:S01]  /*2c60*/  MUFU.RCP R4, R11 ;  /* 0x0000000b00047308 */ /* 0x000e220000001000 */
[----:B---3--:R-:W-:Y:S01]  /*2c70*/  FADD R10, R3, -R10 ;  /* 0x8000000a030a7221 */ /* 0x008fe20000000000 */
[----:B0-----:R-:W-:-:S03]  /*2c80*/  FFMA R3, R4, -R11, 1 ;  /* 0x3f80000004037423 */ /* 0x001fc6000000080b */
[----:B------:R-:W-:-:S04]  /*2c90*/  FFMA.SAT R0, R10, R5, 0.5 ;  /* 0x3f0000000a007423 */ /* 0x000fc80000002005 */
[----:B------:R-:W-:-:S04]  /*2ca0*/  FFMA.RM R0, R0, R7, 12582913 ;  /* 0x4b40000100007423 */ /* 0x000fc80000004007 */
[C---:B------:R-:W-:Y:S01]  /*2cb0*/  FADD R5, R0.reuse, -12583039 ;  /* 0xcb40007f00057421 */ /* 0x040fe20000000000 */
[----:B------:R-:W-:-:S03]  /*2cc0*/  SHF.L.U32 R0, R0, 0x17, RZ ;  /* 0x0000001700007819 */ /* 0x000fc600000006ff */
[----:B------:R-:W-:-:S04]  /*2cd0*/  FFMA R5, R10, 1.4426950216293334961, -R5 ;  /* 0x3fb8aa3b0a057823 */ /* 0x000fc80000000805 */
[----:B------:R-:W-:-:S06]  /*2ce0*/  FFMA R5, R10, 1.925963033500011079e-08, R5 ;  /* 0x32a570600a057823 */ /* 0x000fcc0000000005 */
        /* <DEDUP_REMOVED lines=12> */
.L_x_29:
[----:B------:R-:W0:Y:S01]  /*2db0*/  LDC.64 R2, c[0x0][0x388] ;  /* 0x0000e200ff027b82 */ /* 0x000e220000000a00 */
[----:B------:R-:W-:-:S04]  /*2dc0*/  IADD3 R9, P0, PT, R9, R13, RZ ;  /* 0x0000000d09097210 */ /* 0x000fc80007f1e0ff */
[----:B------:R-:W-:Y:S02]  /*2dd0*/  IADD3.X R12, PT, PT, RZ, R12, RZ, P0, !PT ;  /* 0x0000000cff0c7210 */ /* 0x000fe400007fe4ff */
[----:B0-----:R-:W-:-:S04]  /*2de0*/  LEA R2, P0, R9, R2, 0x2 ;  /* 0x0000000209027211 */ /* 0x001fc800078010ff */
[----:B------:R-:W-:-:S05]  /*2df0*/  LEA.HI.X R3, R9, R3, R12, 0x2, P0 ;  /* 0x0000000309037211 */ /* 0x000fca00000f140c */
[----:B------:R-:W-:Y:S01]  /*2e00*/  STG.E desc[UR6][R2.64], R7 ;  /* 0x0000000702007986 */ /* 0x000fe2000c101906 */
[----:B------:R-:W-:Y:S05]  /*2e10*/  EXIT ;  /* 0x000000000000794d */ /* 0x000fea0003800000 */
        .weak           $__internal_0_$__cuda_sm3x_div_rn_noftz_f32_slowpath
        .type           $__internal_0_$__cuda_sm3x_div_rn_noftz_f32_slowpath,@function
        .size           $__internal_0_$__cuda_sm3x_div_rn_noftz_f32_slowpath,(.L_x_39 - $__internal_0_$__cuda_sm3x_div_rn_noftz_f32_slowpath)
$__internal_0_$__cuda_sm3x_div_rn_noftz_f32_slowpath:
[----:B------:R-:W-:Y:S02]  /*2e20*/  SHF.R.U32.HI R14, RZ, 0x17, R11 ;  /* 0x00000017ff0e7819 */ /* 0x000fe4000001160b */
[----:B------:R-:W-:Y:S02]  /*2e30*/  SHF.R.U32.HI R17, RZ, 0x17, R0 ;  /* 0x00000017ff117819 */ /* 0x000fe40000011600 */
[----:B------:R-:W-:Y:S02]  /*2e40*/  LOP3.LUT R14, R14, 0xff, RZ, 0xc0, !PT ;  /* 0x000000ff0e0e7812 */ /* 0x000fe400078ec0ff */
[----:B------:R-:W-:Y:S02]  /*2e50*/  LOP3.LUT R17, R17, 0xff, RZ, 0xc0, !PT ;  /* 0x000000ff11117812 */ /* 0x000fe400078ec0ff */
[----:B------:R-:W-:Y:S02]  /*2e60*/  IADD3 R16, PT, PT, R14, -0x1, RZ ;  /* 0xffffffff0e107810 */ /* 0x000fe40007ffe0ff */
[----:B------:R-:W-:-:S02]  /*2e70*/  IADD3 R15, PT, PT, R17, -0x1, RZ ;  /* 0xffffffff110f7810 */ /* 0x000fc40007ffe0ff */
[----:B------:R-:W-:Y:S02]  /*2e80*/  ISETP.GT.U32.AND P0, PT, R16, 0xfd, PT ;  /* 0x000000fd1000780c */ /* 0x000fe40003f04070 */
[----:B------:R-:W-:Y:S02]  /*2e90*/  MOV R19, R11 ;  /* 0x0000000b00137202 */ /* 0x000fe40000000f00 */
[----:B------:R-:W-:-:S13]  /*2ea0*/  ISETP.GT.U32.OR P0, PT, R15, 0xfd, P0 ;  /* 0x000000fd0f00780c */ /* 0x000fda0000704470 */
[----:B------:R-:W-:Y:S01]  /*2eb0*/  @!P0 MOV R15, RZ ;  /* 0x000000ff000f8202 */ /* 0x000fe20000000f00 */
[----:B------:R-:W-:Y:S06]  /*2ec0*/  @!P0 BRA `(.L_x_30) ;  /* 0x0000000000648947 */ /* 0x000fec0003800000 */
[----:B------:R-:W-:Y:S02]  /*2ed0*/  FSETP.GTU.FTZ.AND P0, PT, |R0|, +INF , PT ;  /* 0x7f8000000000780b */ /* 0x000fe40003f1c200 */
[----:B------:R-:W-:-:S04]  /*2ee0*/  FSETP.GTU.FTZ.AND P1, PT, |R11|, +INF , PT ;  /* 0x7f8000000b00780b */ /* 0x000fc80003f3c200 */
[----:B------:R-:W-:-:S13]  /*2ef0*/  PLOP3.LUT P0, PT, P0, P1, PT, 0xf8, 0x8f ;  /* 0x00000000008f781c */ /* 0x000fda0000703f70 */
[----:B------:R-:W-:Y:S05]  /*2f00*/  @P0 BRA `(.L_x_31) ;  /* 0x00000004004c0947 */ /* 0x000fea0003800000 */
[----:B------:R-:W-:-:S13]  /*2f10*/  LOP3.LUT P0, RZ, R19, 0x7fffffff, R0, 0xc8, !PT ;  /* 0x7fffffff13ff7812 */ /* 0x000fda000780c800 */
[----:B------:R-:W-:Y:S05]  /*2f20*/  @!P0 BRA `(.L_x_32) ;  /* 0x00000004003c8947 */ /* 0x000fea0003800000 */
[C---:B------:R-:W-:Y:S02]  /*2f30*/  FSETP.NEU.FTZ.AND P3, PT, |R0|.reuse, +INF , PT ;  /* 0x7f8000000000780b */ /* 0x040fe40003f7d200 */
[----:B------:R-:W-:Y:S02]  /*2f40*/  FSETP.NEU.FTZ.AND P1, PT, |R11|, +INF , PT ;  /* 0x7f8000000b00780b */ /* 0x000fe40003f3d200 */
[----:B------:R-:W-:-:S11]  /*2f50*/  FSETP.NEU.FTZ.AND P0, PT, |R0|, +INF , PT ;  /* 0x7f8000000000780b */ /* 0x000fd60003f1d200 */
[----:B------:R-:W-:Y:S05]  /*2f60*/  @!P1 BRA !P3, `(.L_x_32) ;  /* 0x00000004002c9947 */ /* 0x000fea0005800000 */
[----:B------:R-:W-:-:S04]  /*2f70*/  LOP3.LUT P3, RZ, R0, 0x7fffffff, RZ, 0xc0, !PT ;  /* 0x7fffffff00ff7812 */ /* 0x000fc8000786c0ff */
[----:B------:R-:W-:-:S13]  /*2f80*/  PLOP3.LUT P1, PT, P1, P3, PT, 0x2f, 0xf2 ;  /* 0x0000000000f2781c */ /* 0x000fda0000f26577 */
[----:B------:R-:W-:Y:S05]  /*2f90*/  @P1 BRA `(.L_x_33) ;  /* 0x0000000400181947 */ /* 0x000fea0003800000 */
[----:B------:R-:W-:-:S04]  /*2fa0*/  LOP3.LUT P1, RZ, R19, 0x7fffffff, RZ, 0xc0, !PT ;  /* 0x7fffffff13ff7812 */ /* 0x000fc8000782c0ff */
[----:B------:R-:W-:-:S13]  /*2fb0*/  PLOP3.LUT P0, PT, P0, P1, PT, 0x2f, 0xf2 ;  /* 0x0000000000f2781c */ /* 0x000fda0000702577 */
[----:B------:R-:W-:Y:S05]  /*2fc0*/  @P0 BRA `(.L_x_34) ;  /* 0x0000000400000947 */ /* 0x000fea0003800000 */
[----:B------:R-:W-:-:S04]  /*2fd0*/  IADD3 R15, PT, PT, R17, -0x1, RZ ;  /* 0xffffffff110f7810 */ /* 0x000fc80007ffe0ff */
[----:B------:R-:W-:Y:S02]  /*2fe0*/  ISETP.GE.AND P0, PT, R15, RZ, PT ;  /* 0x000000ff0f00720c */ /* 0x000fe40003f06270 */
[----:B------:R-:W-:-:S04]  /*2ff0*/  IADD3 R15, PT, PT, R14, -0x1, RZ ;  /* 0xffffffff0e0f7810 */ /* 0x000fc80007ffe0ff */
[----:B------:R-:W-:-:S07]  /*3000*/  ISETP.GE.AND P1, PT, R15, RZ, PT ;  /* 0x000000ff0f00720c */ /* 0x000fce0003f26270 */
[----:B------:R-:W-:Y:S01]  /*3010*/  @P0 MOV R15, RZ ;  /* 0x000000ff000f0202 */ /* 0x000fe20000000f00 */
[----:B------:R-:W-:Y:S01]  /*3020*/  @!P0 FFMA R0, R0, 1.84467440737095516160e+19, RZ ;  /* 0x5f80000000008823 */ /* 0x000fe200000000ff */
[----:B------:R-:W-:-:S04]  /*3030*/  @!P0 MOV R15, 0xffffffc0 ;  /* 0xffffffc0000f8802 */ /* 0x000fc80000000f00 */
[----:B------:R-:W-:Y:S01]  /*3040*/  @!P1 FFMA R19, R11, 1.84467440737095516160e+19, RZ ;  /* 0x5f8000000b139823 */ /* 0x000fe200000000ff */
[----:B------:R-:W-:-:S07]  /*3050*/  @!P1 IADD3 R15, PT, PT, R15, 0x40, RZ ;  /* 0x000000400f0f9810 */ /* 0x000fce0007ffe0ff */
.L_x_30:
[----:B------:R-:W-:Y:S02]  /*3060*/  LEA R16, R14, 0xc0800000, 0x17 ;  /* 0xc08000000e107811 */ /* 0x000fe400078eb8ff */
[----:B------:R-:W-:Y:S02]  /*3070*/  IADD3 R17, PT, PT, R17, -0x7f, RZ ;  /* 0xffffff8111117810 */ /* 0x000fe40007ffe0ff */
[----:B------:R-:W-:-:S03]  /*3080*/  IADD3 R23, PT, PT, -R16, R19, RZ ;  /* 0x0000001310177210 */ /* 0x000fc60007ffe1ff */
[----:B------:R-:W-:Y:S01]  /*3090*/  IMAD R0, R17, -0x800000, R0 ;  /* 0xff80000011007824 */ /* 0x000fe200078e0200 */
[----:B------:R-:W0:Y:S01]  /*30a0*/  MUFU.RCP R16, R23 ;  /* 0x0000001700107308 */ /* 0x000e220000001000 */
[----:B------:R-:W-:-:S04]  /*30b0*/  FADD.FTZ R19, -R23, -RZ ;  /* 0x800000ff17137221 */ /* 0x000fc80000010100 */
[----:B0-----:R-:W-:-:S04]  /*30c0*/  FFMA R21, R16, R19, 1 ;  /* 0x3f80000010157423 */ /* 0x001fc80000000013 */
[----:B------:R-:W-:-:S04]  /*30d0*/  FFMA R21, R16, R21, R16 ;  /* 0x0000001510157223 */ /* 0x000fc80000000010 */
[----:B------:R-:W-:-:S04]  /*30e0*/  FFMA R16, R0, R21, RZ ;  /* 0x0000001500107223 */ /* 0x000fc800000000ff */
[----:B------:R-:W-:-:S04]  /*30f0*/  FFMA R18, R19, R16, R0 ;  /* 0x0000001013127223 */ /* 0x000fc80000000000 */
[----:B------:R-:W-:Y:S01]  /*3100*/  FFMA R18, R21, R18, R16 ;  /* 0x0000001215127223 */ /* 0x000fe20000000010 */
[----:B------:R-:W-:-:S03]  /*3110*/  IADD3 R16, PT, PT, R17, 0x7f, -R14 ;  /* 0x0000007f11107810 */ /* 0x000fc60007ffe80e */
[----:B------:R-:W-:Y:S01]  /*3120*/  FFMA R19, R19, R18, R0 ;  /* 0x0000001213137223 */ /* 0x000fe20000000000 */
[----:B------:R-:W-:-:S03]  /*3130*/  IADD3 R15, PT, PT, R16, R15, RZ ;  /* 0x0000000f100f7210 */ /* 0x000fc60007ffe0ff */
[----:B------:R-:W-:-:S05]  /*3140*/  FFMA R0, R21, R19, R18 ;  /* 0x0000001315007223 */ /* 0x000fca0000000012 */
[----:B------:R-:W-:-:S04]  /*3150*/  SHF.R.U32.HI R14, RZ, 0x17, R0 ;  /* 0x00000017ff0e7819 */ /* 0x000fc80000011600 */
[----:B------:R-:W-:-:S04]  /*3160*/  LOP3.LUT R14, R14, 0xff, RZ, 0xc0, !PT ;  /* 0x000000ff0e0e7812 */ /* 0x000fc800078ec0ff */
[----:B------:R-:W-:-:S04]  /*3170*/  IADD3 R14, PT, PT, R14, R15, RZ ;  /* 0x0000000f0e0e7210 */ /* 0x000fc80007ffe0ff */
[----:B------:R-:W-:-:S04]  /*3180*/  IADD3 R16, PT, PT, R14, -0x1, RZ ;  /* 0xffffffff0e107810 */ /* 0x000fc80007ffe0ff */
[----:B------:R-:W-:-:S13]  /*3190*/  ISETP.GE.U32.AND P0, PT, R16, 0xfe, PT ;  /* 0x000000fe1000780c */ /* 0x000fda0003f06070 */
[----:B------:R-:W-:Y:S05]  /*31a0*/  @!P0 BRA `(.L_x_35) ;  /* 0x0000000000808947 */ /* 0x000fea0003800000 */
[----:B------:R-:W-:-:S13]  /*31b0*/  ISETP.GT.AND P0, PT, R14, 0xfe, PT ;  /* 0x000000fe0e00780c */ /* 0x000fda0003f04270 */
[----:B------:R-:W-:Y:S05]  /*31c0*/  @P0 BRA `(.L_x_36) ;  /* 0x00000000006c0947 */ /* 0x000fea0003800000 */
[----:B------:R-:W-:-:S13]  /*31d0*/  ISETP.GE.AND P0, PT, R14, 0x1, PT ;  /* 0x000000010e00780c */ /* 0x000fda0003f06270 */
[----:B------:R-:W-:Y:S05]  /*31e0*/  @P0 BRA `(.L_x_37) ;  /* 0x0000000000980947 */ /* 0x000fea0003800000 */
[----:B------:R-:W-:Y:S02]  /*31f0*/  ISETP.GE.AND P0, PT, R14, -0x18, PT ;  /* 0xffffffe80e00780c */ /* 0x000fe40003f06270 */
[----:B------:R-:W-:-:S11]  /*3200*/  LOP3.LUT R0, R0, 0x80000000, RZ, 0xc0, !PT ;  /* 0x8000000000007812 */ /* 0x000fd600078ec0ff */
[----:B------:R-:W-:Y:S05]  /*3210*/  @!P0 BRA `(.L_x_37) ;  /* 0x00000000008c8947 */ /* 0x000fea0003800000 */
[CCC-:B------:R-:W-:Y:S01]  /*3220*/  FFMA.RZ R15, R21.reuse, R19.reuse, R18.reuse ;  /* 0x00000013150f7223 */ /* 0x1c0fe2000000c012 */
[CCC-:B------:R-:W-:Y:S01]  /*3230*/  FFMA.RP R16, R21.reuse, R19.reuse, R18.reuse ;  /* 0x0000001315107223 */ /* 0x1c0fe20000008012 */
[----:B------:R-:W-:Y:S01]  /*3240*/  FFMA.RM R19, R21, R19, R18 ;  /* 0x0000001315137223 */ /* 0x000fe20000004012 */
[C---:B------:R-:W-:Y:S02]  /*3250*/  IADD3 R18, PT, PT, R14.reuse, 0x20, RZ ;  /* 0x000000200e127810 */ /* 0x040fe40007ffe0ff */
[----:B------:R-:W-:Y:S02]  /*3260*/  LOP3.LUT R15, R15, 0x7fffff, RZ, 0xc0, !PT ;  /* 0x007fffff0f0f7812 */ /* 0x000fe400078ec0ff */
[C---:B------:R-:W-:Y:S02]  /*3270*/  ISETP.NE.AND P3, PT, R14.reuse, RZ, PT ;  /* 0x000000ff0e00720c */ /* 0x040fe40003f65270 */
[----:B------:R-:W-:Y:S02]  /*3280*/  LOP3.LUT R15, R15, 0x800000, RZ, 0xfc, !PT ;  /* 0x008000000f0f7812 */ /* 0x000fe400078efcff */
[----:B------:R-:W-:-:S02]  /*3290*/  ISETP.NE.AND P1, PT, R14, RZ, PT ;  /* 0x000000ff0e00720c */ /* 0x000fc40003f25270 */
[----:B------:R-:W-:Y:S02]  /*32a0*/  IADD3 R14, PT, PT, -R14, RZ, RZ ;  /* 0x000000ff0e0e7210 */ /* 0x000fe40007ffe1ff */
[----:B------:R-:W-:Y:S02]  /*32b0*/  SHF.L.U32 R18, R15, R18, RZ ;  /* 0x000000120f127219 */ /* 0x000fe400000006ff */
[----:B------:R-:W-:Y:S02]  /*32c0*/  FSETP.NEU.FTZ.AND P0, PT, R16, R19, PT ;  /* 0x000000131000720b */ /* 0x000fe40003f1d000 */
[----:B------:R-:W-:Y:S02]  /*32d0*/  SEL R14, R14, RZ, P3 ;  /* 0x000000ff0e0e7207 */ /* 0x000fe40001800000 */
[----:B------:R-:W-:Y:S02]  /*32e0*/  ISETP.NE.AND P1, PT, R18, RZ, P1 ;  /* 0x000000ff1200720c */ /* 0x000fe40000f25270 */
[----:B------:R-:W-:-:S02]  /*32f0*/  SHF.R.U32.HI R14, RZ, R14, R15 ;  /* 0x0000000eff0e7219 */ /* 0x000fc4000001160f */
[----:B------:R-:W-:Y:S02]  /*3300*/  PLOP3.LUT P0, PT, P0, P1, PT, 0xf8, 0x8f ;  /* 0x00000000008f781c */ /* 0x000fe40000703f70 */
[----:B------:R-:W-:Y:S02]  /*3310*/  SHF.R.U32.HI R16, RZ, 0x1, R14 ;  /* 0x00000001ff107819 */ /* 0x000fe4000001160e */
[----:B------:R-:W-:-:S04]  /*3320*/  SEL R15, RZ, 0x1, !P0 ;  /* 0x00000001ff0f7807 */ /* 0x000fc80004000000 */
[----:B------:R-:W-:-:S04]  /*3330*/  LOP3.LUT R15, R15, 0x1, R16, 0xf8, !PT ;  /* 0x000000010f0f7812 */ /* 0x000fc800078ef810 */
[----:B------:R-:W-:-:S04]  /*3340*/  LOP3.LUT R15, R15, R14, RZ, 0xc0, !PT ;  /* 0x0000000e0f0f7212 */ /* 0x000fc800078ec0ff */
[----:B------:R-:W-:-:S04]  /*3350*/  IADD3 R15, PT, PT, R16, R15, RZ ;  /* 0x0000000f100f7210 */ /* 0x000fc80007ffe0ff */
[----:B------:R-:W-:Y:S01]  /*3360*/  LOP3.LUT R0, R15, R0, RZ, 0xfc, !PT ;  /* 0x000000000f007212 */ /* 0x000fe200078efcff */
[----:B------:R-:W-:Y:S06]  /*3370*/  BRA `(.L_x_37) ;  /* 0x0000000000347947 */ /* 0x000fec0003800000 */
.L_x_36:
[----:B------:R-:W-:-:S04]  /*3380*/  LOP3.LUT R0, R0, 0x80000000, RZ, 0xc0, !PT ;  /* 0x8000000000007812 */ /* 0x000fc800078ec0ff */
[----:B------:R-:W-:Y:S01]  /*3390*/  LOP3.LUT R0, R0, 0x7f800000, RZ, 0xfc, !PT ;  /* 0x7f80000000007812 */ /* 0x000fe200078efcff */
[----:B------:R-:W-:Y:S06]  /*33a0*/  BRA `(.L_x_37) ;  /* 0x0000000000287947 */ /* 0x000fec0003800000 */
.L_x_35:
[----:B------:R-:W-:Y:S01]  /*33b0*/  LEA R0, R15, R0, 0x17 ;  /* 0x000000000f007211 */ /* 0x000fe200078eb8ff */
[----:B------:R-:W-:Y:S06]  /*33c0*/  BRA `(.L_x_37) ;  /* 0x0000000000207947 */ /* 0x000fec0003800000 */
.L_x_34:
[----:B------:R-:W-:-:S04]  /*33d0*/  LOP3.LUT R0, R19, 0x80000000, R0, 0x48, !PT ;  /* 0x8000000013007812 */ /* 0x000fc800078e4800 */
[----:B------:R-:W-:Y:S01]  /*33e0*/  LOP3.LUT R0, R0, 0x7f800000, RZ, 0xfc, !PT ;  /* 0x7f80000000007812 */ /* 0x000fe200078efcff */
[----:B------:R-:W-:Y:S06]  /*33f0*/  BRA `(.L_x_37) ;  /* 0x0000000000147947 */ /* 0x000fec0003800000 */
.L_x_33:
[----:B------:R-:W-:Y:S01]  /*3400*/  LOP3.LUT R0, R19, 0x80000000, R0, 0x48, !PT ;  /* 0x8000000013007812 */ /* 0x000fe200078e4800 */
[----:B------:R-:W-:Y:S06]  /*3410*/  BRA `(.L_x_37) ;  /* 0x00000000000c7947 */ /* 0x000fec0003800000 */
.L_x_32:
[----:B------:R-:W0:Y:S01]  /*3420*/  MUFU.RSQ R0, -QNAN ;  /* 0xffc0000000007908 */ /* 0x000e220000001400 */
[----:B------:R-:W-:Y:S05]  /*3430*/  BRA `(.L_x_37) ;  /* 0x0000000000047947 */ /* 0x000fea0003800000 */
.L_x_31:
[----:B------:R-:W-:-:S07]  /*3440*/  FADD.FTZ R0, R0, R11 ;  /* 0x0000000b00007221 */ /* 0x000fce0000010000 */
.L_x_37:
[----:B------:R-:W-:Y:S01]  /*3450*/  HFMA2 R15, -RZ, RZ, 0, 0 ;  /* 0x00000000ff0f7431 */ /* 0x000fe200000001ff */
[----:B------:R-:W-:Y:S02]  /*3460*/  MOV R14, R8 ;  /* 0x00000008000e7202 */ /* 0x000fe40000000f00 */
[----:B0-----:R-:W-:Y:S02]  /*3470*/  MOV R17, R0 ;  /* 0x0000000000117202 */ /* 0x001fe40000000f00 */
[----:B------:R-:W-:Y:S05]  /*3480*/  RET.REL.NODEC R14 `(_Z14softmax_kernelPKfPfii) ;  /* 0xffffffc80edc7950 */ /* 0x000fea0003c3ffff */
.L_x_38:
[----:B------:R-:W-:-:S00]  /*3490*/  BRA `(.L_x_38) ;  /* 0xfffffffc00fc7947 */ /* 0x000fc0000383ffff */
[----:B------:R-:W-:-:S00]  /*34a0*/  NOP ;  /* 0x0000000000007918 */ /* 0x000fc00000000000 */
        /* <DEDUP_REMOVED lines=13> */
.L_x_39:


//--------------------- .nv.shared.reserved.0     --------------------------
	.section	.nv.shared.reserved.0,"aw",@nobits
	.weak		__nv_reservedSMEM_offset_0_alias
	.size		__nv_reservedSMEM_offset_0_alias, 0, 64
	.other		__nv_reservedSMEM_offset_0_alias,@"STO_CUDA_RESERVED_SHARED STV_DEFAULT"
__nv_reservedSMEM_offset_0_alias:
	.zero		0
	.zero		64


//--------------------- .nv.constant0._Z14softmax_kernelPKfPfii --------------------------
	.section	.nv.constant0._Z14softmax_kernelPKfPfii,"a",@progbits
	.sectionflags	@""
	.align	4
.nv.constant0._Z14softmax_kernelPKfPfii:
	.zero		920


//--------------------- SYMBOLS --------------------------

	.type		.nv.reservedSmem.offset0,@object
	.size		.nv.reservedSmem.offset0,0x4
